// auto-generated by cutlass_sweep.gemm — config: {"arch": "sm_100", "cluster_m": 2, "cluster_n": 1, "dtype": "bf16", "stages": 3, "tile_k": 64, "tile_m": 64, "tile_n": 256}
#include "cutlass/cutlass.h"
#include "cutlass/gemm/collective/collective_builder.hpp"
#include "cutlass/gemm/device/gemm_universal_adapter.h"
#include "cutlass/gemm/kernel/gemm_universal.hpp"
#include "cutlass/epilogue/collective/collective_builder.hpp"

using ElemA = cutlass::bfloat16_t;
using ElemB = cutlass::bfloat16_t;
using ElemCD = cutlass::bfloat16_t;
using Acc  = float;
using TileShape    = cute::Shape<cute::_64, cute::_256, cute::_64>;
using ClusterShape = cute::Shape<cute::_2, cute::_1, cute::_1>;

using CollectiveEpilogue = typename cutlass::epilogue::collective::CollectiveBuilder<
    cutlass::arch::Sm100, cutlass::arch::OpClassTensorOp,
    TileShape, ClusterShape,
    cutlass::epilogue::collective::EpilogueTileAuto,
    Acc, Acc,
    ElemCD, cutlass::layout::RowMajor, 128 / cutlass::sizeof_bits<ElemCD>::value,
    ElemCD, cutlass::layout::RowMajor, 128 / cutlass::sizeof_bits<ElemCD>::value,
    cutlass::epilogue::collective::EpilogueScheduleAuto
  >::CollectiveOp;

using CollectiveMainloop = typename cutlass::gemm::collective::CollectiveBuilder<
    cutlass::arch::Sm100, cutlass::arch::OpClassTensorOp,
    ElemA, cutlass::layout::RowMajor, 128 / cutlass::sizeof_bits<ElemA>::value,
    ElemB, cutlass::layout::ColumnMajor, 128 / cutlass::sizeof_bits<ElemB>::value,
    Acc,
    TileShape, ClusterShape,
    cutlass::gemm::collective::StageCount<3>,
    cutlass::gemm::collective::KernelScheduleAuto
  >::CollectiveOp;

using GemmKernel = cutlass::gemm::kernel::GemmUniversal<
    cute::Shape<int,int,int,int>,
    CollectiveMainloop,
    CollectiveEpilogue
>;
using Gemm = cutlass::gemm::device::GemmUniversalAdapter<GemmKernel>;

// Force the device kernel symbol into the cubin without needing a host main.
auto* _anchor = &cutlass::device_kernel<GemmKernel>;


// ===== COMPILED SASS (sm_100a) =====

	.target	sm_100a

	.elftype	@"ET_EXEC"


//--------------------- .note.nv.tkinfo           --------------------------
	.section	.note.nv.tkinfo,"",@"SHT_NOTE"
	.sectionflags	@"SHF_NOTE_NV_TKINFO"
	.tkinfo
        /*0018*/ 	.word	0x00000002
        /*0030*/ 	.string	""
        /*0030*/ 	.string	"ptxas"
        /*0030*/ 	.string	"Cuda compilation tools, release 13.0, V13.0.88"
        /*0030*/ 	.string	"Build cuda_13.0.r13.0/compiler.36424714_0"
        /*0030*/ 	.string	"-arch sm_100a -m 64 "



//--------------------- .note.nv.cuinfo           --------------------------
	.section	.note.nv.cuinfo,"",@"SHT_NOTE"
	.sectionflags	@"SHF_NOTE_NV_CUINFO"
        /*0018*/ 	.short	0x0002
        /*001a*/ 	.short	0x0064
        /*001c*/ 	.short	0x0082
	.zero		2


//--------------------- .nv.info                  --------------------------
	.section	.nv.info,"",@"SHT_CUDA_INFO"
	.align	4


	//----- nvinfo : EIATTR_REGCOUNT
	.align		4
        /*0000*/ 	.byte	0x04, 0x2f
        /*0002*/ 	.short	(.L_19 - .L_18)
	.align		4
.L_18:
        /*0004*/ 	.word	index@(_ZN7cutlass13device_kernelINS_4gemm6kernel13GemmUniversalIN4cute5tupleIJiiiiEEENS1_10collective13CollectiveMmaINS1_35MainloopSm100TmaUmmaWarpSpecializedILi3ELi2ELi4ENS5_IJNS4_1CILi2EEENSA_ILi1EEESC_EEEEENS5_IJNSA_ILi64EEENSA_ILi256EEESF_EEENS_10bfloat16_tENS5_IJlSC_lEEESI_SJ_NS4_8TiledMMAINS4_8MMA_AtomIJNS4_20SM100_MMA_F16BF16_SSISI_SI_fLi64ELi256ELNS4_4UMMA5MajorE0ELSO_0ELNSN_7ScaleInE0ELSP_0EEEEEENS4_6LayoutINS5_IJSC_SC_SC_EEENS5_IJNSA_ILi0EEESU_SU_EEEEENS5_IJNS4_10UnderscoreESX_SX_EEEEENS4_13SM90_TMA_LOADENS4_14ComposedLayoutINS4_7SwizzleILi3ELi4ELi3EEENS4_18smem_ptr_flag_bitsILi16EEENSS_INS5_IJNSA_ILi8EEESF_EEENS5_IJSF_SC_EEEEEEEvNS4_8identityENS4_23SM90_TMA_LOAD_MULTICASTES1A_vS1B_EENS_8epilogue10collective18CollectiveEpilogueINS1E_23Sm100TmaWarpSpecializedILi4ELi2ELi32ELb1ELb0EEEJSH_NS5_IJNSS_ISF_SC_EES1J_EEESI_SJ_SI_SJ_NS1E_6fusion15FusionCallbacksIS1I_NS1L_17LinearCombinationISI_fSI_fLNS_15FloatRoundStyleE2EEESH_S1K_JEEENS4_5SM1004TMEM4LOAD26SM100_TMEM_LOAD_16dp256b8xES10_S1A_NS4_17SM75_U32x4_LDSM_NENS4_14SM90_TMA_STOREES1A_NS4_17SM90_U32x4_STSM_NENS4_39AutoVectorizingCopyWithAssumedAlignmentILi128EEEEEEvvEEEEvNT_6ParamsE)
        /*0008*/ 	.word	0x0000007a


	//----- nvinfo : EIATTR_FRAME_SIZE
	.align		4
.L_19:
        /*000c*/ 	.byte	0x04, 0x11
        /*000e*/ 	.short	(.L_21 - .L_20)
	.align		4
.L_20:
        /*0010*/ 	.word	index@($__internal_2_$__cuda_sm10x_tcgen05_guardrail_trap_unallocated_columns_being_dealloced)
        /*0014*/ 	.word	0x00000000


	//----- nvinfo : EIATTR_FRAME_SIZE
	.align		4
.L_21:
        /*0018*/ 	.byte	0x04, 0x11
        /*001a*/ 	.short	(.L_23 - .L_22)
	.align		4
.L_22:
        /*001c*/ 	.word	index@($__internal_1_$__cuda_sm10x_tcgen05_guardrail_trap_phase_invalid_during_alloc)
        /*0020*/ 	.word	0x00000000


	//----- nvinfo : EIATTR_FRAME_SIZE
	.align		4
.L_23:
        /*0024*/ 	.byte	0x04, 0x11
        /*0026*/ 	.short	(.L_25 - .L_24)
	.align		4
.L_24:
        /*0028*/ 	.word	index@($__internal_0_$__cuda_sm10x_tcgen05_guardrail_trap_col_being_dealloced_not_returned_by_alloc)
        /*002c*/ 	.word	0x00000000


	//----- nvinfo : EIATTR_FRAME_SIZE
	.align		4
.L_25:
        /*0030*/ 	.byte	0x04, 0x11
        /*0032*/ 	.short	(.L_27 - .L_26)
	.align		4
.L_26:
        /*0034*/ 	.word	index@(_ZN7cutlass13device_kernelINS_4gemm6kernel13GemmUniversalIN4cute5tupleIJiiiiEEENS1_10collective13CollectiveMmaINS1_35MainloopSm100TmaUmmaWarpSpecializedILi3ELi2ELi4ENS5_IJNS4_1CILi2EEENSA_ILi1EEESC_EEEEENS5_IJNSA_ILi64EEENSA_ILi256EEESF_EEENS_10bfloat16_tENS5_IJlSC_lEEESI_SJ_NS4_8TiledMMAINS4_8MMA_AtomIJNS4_20SM100_MMA_F16BF16_SSISI_SI_fLi64ELi256ELNS4_4UMMA5MajorE0ELSO_0ELNSN_7ScaleInE0ELSP_0EEEEEENS4_6LayoutINS5_IJSC_SC_SC_EEENS5_IJNSA_ILi0EEESU_SU_EEEEENS5_IJNS4_10UnderscoreESX_SX_EEEEENS4_13SM90_TMA_LOADENS4_14ComposedLayoutINS4_7SwizzleILi3ELi4ELi3EEENS4_18smem_ptr_flag_bitsILi16EEENSS_INS5_IJNSA_ILi8EEESF_EEENS5_IJSF_SC_EEEEEEEvNS4_8identityENS4_23SM90_TMA_LOAD_MULTICASTES1A_vS1B_EENS_8epilogue10collective18CollectiveEpilogueINS1E_23Sm100TmaWarpSpecializedILi4ELi2ELi32ELb1ELb0EEEJSH_NS5_IJNSS_ISF_SC_EES1J_EEESI_SJ_SI_SJ_NS1E_6fusion15FusionCallbacksIS1I_NS1L_17LinearCombinationISI_fSI_fLNS_15FloatRoundStyleE2EEESH_S1K_JEEENS4_5SM1004TMEM4LOAD26SM100_TMEM_LOAD_16dp256b8xES10_S1A_NS4_17SM75_U32x4_LDSM_NENS4_14SM90_TMA_STOREES1A_NS4_17SM90_U32x4_STSM_NENS4_39AutoVectorizingCopyWithAssumedAlignmentILi128EEEEEEvvEEEEvNT_6ParamsE)
        /*0038*/ 	.word	0x00000000


	//----- nvinfo : EIATTR_MIN_STACK_SIZE
	.align		4
.L_27:
        /*003c*/ 	.byte	0x04, 0x12
        /*003e*/ 	.short	(.L_29 - .L_28)
	.align		4
.L_28:
        /*0040*/ 	.word	index@(_ZN7cutlass13device_kernelINS_4gemm6kernel13GemmUniversalIN4cute5tupleIJiiiiEEENS1_10collective13CollectiveMmaINS1_35MainloopSm100TmaUmmaWarpSpecializedILi3ELi2ELi4ENS5_IJNS4_1CILi2EEENSA_ILi1EEESC_EEEEENS5_IJNSA_ILi64EEENSA_ILi256EEESF_EEENS_10bfloat16_tENS5_IJlSC_lEEESI_SJ_NS4_8TiledMMAINS4_8MMA_AtomIJNS4_20SM100_MMA_F16BF16_SSISI_SI_fLi64ELi256ELNS4_4UMMA5MajorE0ELSO_0ELNSN_7ScaleInE0ELSP_0EEEEEENS4_6LayoutINS5_IJSC_SC_SC_EEENS5_IJNSA_ILi0EEESU_SU_EEEEENS5_IJNS4_10UnderscoreESX_SX_EEEEENS4_13SM90_TMA_LOADENS4_14ComposedLayoutINS4_7SwizzleILi3ELi4ELi3EEENS4_18smem_ptr_flag_bitsILi16EEENSS_INS5_IJNSA_ILi8EEESF_EEENS5_IJSF_SC_EEEEEEEvNS4_8identityENS4_23SM90_TMA_LOAD_MULTICASTES1A_vS1B_EENS_8epilogue10collective18CollectiveEpilogueINS1E_23Sm100TmaWarpSpecializedILi4ELi2ELi32ELb1ELb0EEEJSH_NS5_IJNSS_ISF_SC_EES1J_EEESI_SJ_SI_SJ_NS1E_6fusion15FusionCallbacksIS1I_NS1L_17LinearCombinationISI_fSI_fLNS_15FloatRoundStyleE2EEESH_S1K_JEEENS4_5SM1004TMEM4LOAD26SM100_TMEM_LOAD_16dp256b8xES10_S1A_NS4_17SM75_U32x4_LDSM_NENS4_14SM90_TMA_STOREES1A_NS4_17SM90_U32x4_STSM_NENS4_39AutoVectorizingCopyWithAssumedAlignmentILi128EEEEEEvvEEEEvNT_6ParamsE)
        /*0044*/ 	.word	0x00000000
.L_29:


//--------------------- .nv.compat                --------------------------
	.section	.nv.compat,"",@"SHT_CUDA_COMPAT_INFO"
	.align	4
        /*0000*/ 	.byte	0x02, 0x09, 0x01, 0x00, 0x02, 0x02, 0x02, 0x00, 0x02, 0x05, 0x05, 0x00, 0x03, 0x07, 0x01, 0x01
        /*0010*/ 	.byte	0x02, 0x03, 0x01, 0x00, 0x02, 0x06, 0x01, 0x00, 0x04, 0x0b, 0x08, 0x00, 0x09, 0x00, 0x00, 0x00
        /*0020*/ 	.byte	0x00, 0x00, 0x00, 0x00


//--------------------- .nv.info._ZN7cutlass13device_kernelINS_4gemm6kernel13GemmUniversalIN4cute5tupleIJiiiiEEENS1_10collective13CollectiveMmaINS1_35MainloopSm100TmaUmmaWarpSpecializedILi3ELi2ELi4ENS5_IJNS4_1CILi2EEENSA_ILi1EEESC_EEEEENS5_IJNSA_ILi64EEENSA_ILi256EEESF_EEENS_10bfloat16_tENS5_IJlSC_lEEESI_SJ_NS4_8TiledMMAINS4_8MMA_AtomIJNS4_20SM100_MMA_F16BF16_SSISI_SI_fLi64ELi256ELNS4_4UMMA5MajorE0ELSO_0ELNSN_7ScaleInE0ELSP_0EEEEEENS4_6LayoutINS5_IJSC_SC_SC_EEENS5_IJNSA_ILi0EEESU_SU_EEEEENS5_IJNS4_10UnderscoreESX_SX_EEEEENS4_13SM90_TMA_LOADENS4_14ComposedLayoutINS4_7SwizzleILi3ELi4ELi3EEENS4_18smem_ptr_flag_bitsILi16EEENSS_INS5_IJNSA_ILi8EEESF_EEENS5_IJSF_SC_EEEEEEEvNS4_8identityENS4_23SM90_TMA_LOAD_MULTICASTES1A_vS1B_EENS_8epilogue10collective18CollectiveEpilogueINS1E_23Sm100TmaWarpSpecializedILi4ELi2ELi32ELb1ELb0EEEJSH_NS5_IJNSS_ISF_SC_EES1J_EEESI_SJ_SI_SJ_NS1E_6fusion15FusionCallbacksIS1I_NS1L_17LinearCombinationISI_fSI_fLNS_15FloatRoundStyleE2EEESH_S1K_JEEENS4_5SM1004TMEM4LOAD26SM100_TMEM_LOAD_16dp256b8xES10_S1A_NS4_17SM75_U32x4_LDSM_NENS4_14SM90_TMA_STOREES1A_NS4_17SM90_U32x4_STSM_NENS4_39AutoVectorizingCopyWithAssumedAlignmentILi128EEEEEEvvEEEEvNT_6ParamsE --------------------------
	.section	.nv.info._ZN7cutlass13device_kernelINS_4gemm6kernel13GemmUniversalIN4cute5tupleIJiiiiEEENS1_10collective13CollectiveMmaINS1_35MainloopSm100TmaUmmaWarpSpecializedILi3ELi2ELi4ENS5_IJNS4_1CILi2EEENSA_ILi1EEESC_EEEEENS5_IJNSA_ILi64EEENSA_ILi256EEESF_EEENS_10bfloat16_tENS5_IJlSC_lEEESI_SJ_NS4_8TiledMMAINS4_8MMA_AtomIJNS4_20SM100_MMA_F16BF16_SSISI_SI_fLi64ELi256ELNS4_4UMMA5MajorE0ELSO_0ELNSN_7ScaleInE0ELSP_0EEEEEENS4_6LayoutINS5_IJSC_SC_SC_EEENS5_IJNSA_ILi0EEESU_SU_EEEEENS5_IJNS4_10UnderscoreESX_SX_EEEEENS4_13SM90_TMA_LOADENS4_14ComposedLayoutINS4_7SwizzleILi3ELi4ELi3EEENS4_18smem_ptr_flag_bitsILi16EEENSS_INS5_IJNSA_ILi8EEESF_EEENS5_IJSF_SC_EEEEEEEvNS4_8identityENS4_23SM90_TMA_LOAD_MULTICASTES1A_vS1B_EENS_8epilogue10collective18CollectiveEpilogueINS1E_23Sm100TmaWarpSpecializedILi4ELi2ELi32ELb1ELb0EEEJSH_NS5_IJNSS_ISF_SC_EES1J_EEESI_SJ_SI_SJ_NS1E_6fusion15FusionCallbacksIS1I_NS1L_17LinearCombinationISI_fSI_fLNS_15FloatRoundStyleE2EEESH_S1K_JEEENS4_5SM1004TMEM4LOAD26SM100_TMEM_LOAD_16dp256b8xES10_S1A_NS4_17SM75_U32x4_LDSM_NENS4_14SM90_TMA_STOREES1A_NS4_17SM90_U32x4_STSM_NENS4_39AutoVectorizingCopyWithAssumedAlignmentILi128EEEEEEvvEEEEvNT_6ParamsE,"",@"SHT_CUDA_INFO"
	.sectionflags	@""
	.align	4


	//----- nvinfo : EIATTR_CUDA_API_VERSION
	.align		4
        /*0000*/ 	.byte	0x04, 0x37
        /*0002*/ 	.short	(.L_31 - .L_30)
.L_30:
        /*0004*/ 	.word	0x00000082


	//----- nvinfo : EIATTR_KPARAM_INFO
	.align		4
.L_31:
        /*0008*/ 	.byte	0x04, 0x17
        /*000a*/ 	.short	(.L_33 - .L_32)
.L_32:
        /*000c*/ 	.word	0x00000000
        /*0010*/ 	.short	0x0000
        /*0012*/ 	.short	0x0000
        /*0014*/ 	.byte	0x00, 0xf0, 0x01, 0x20


	//----- nvinfo : EIATTR_AT_ENTRY_FRAGMENTS
	.align		4
.L_33:
        /*0018*/ 	.byte	0x04, 0x4f
        /*001a*/ 	.short	(.L_35 - .L_34)


	//   ....[0]....
.L_34:
        /*001c*/ 	.word	0x00000006


	//----- nvinfo : EIATTR_RESERVED_SMEM_USED
	.align		4
.L_35:
        /*0020*/ 	.byte	0x01, 0x41
	.zero		2


	//----- nvinfo : EIATTR_SPARSE_MMA_MASK
	.align		4
        /*0024*/ 	.byte	0x03, 0x50
        /*0026*/ 	.short	0x0000


	//----- nvinfo : EIATTR_TCGEN05_1CTA_USED
	.align		4
        /*0028*/ 	.byte	0x01, 0x51
	.zero		2


	//----- nvinfo : EIATTR_MAXREG_COUNT
	.align		4
        /*002c*/ 	.byte	0x03, 0x1b
        /*002e*/ 	.short	0x00ff


	//----- nvinfo : EIATTR_NUM_BARRIERS
	.align		4
        /*0030*/ 	.byte	0x02, 0x4c
        /*0032*/ 	.byte	0x07
	.zero		1


	//----- nvinfo : EIATTR_EXTERNS
	.align		4
        /*0034*/ 	.byte	0x04, 0x0f
        /*0036*/ 	.short	(.L_37 - .L_36)


	//   ....[0]....
	.align		4
.L_36:
        /*0038*/ 	.word	index@(__assertfail)


	//----- nvinfo : EIATTR_MERCURY_ISA_VERSION
	.align		4
.L_37:
        /*003c*/ 	.byte	0x03, 0x5f
        /*003e*/ 	.short	0x0101


	//----- nvinfo : EIATTR_INT_WARP_WIDE_INSTR_OFFSETS
	.align		4
        /*0040*/ 	.byte	0x04, 0x31
        /*0042*/ 	.short	(.L_39 - .L_38)


	//   ....[0]....
.L_38:
        /*0044*/ 	.word	0x00003c60


	//   ....[1]....
        /*0048*/ 	.word	0x00003c80


	//   ....[2]....
        /*004c*/ 	.word	0x00003cb0


	//   ....[3]....
        /*0050*/ 	.word	0x000048c0


	//   ....[4]....
        /*0054*/ 	.word	0x00004920


	//   ....[5]....
        /*0058*/ 	.word	0x00004a00


	//   ....[6]....
        /*005c*/ 	.word	0x00004a80


	//   ....[7]....
        /*0060*/ 	.word	0x00004b70


	//   ....[8]....
        /*0064*/ 	.word	0x00004c00


	//   ....[9]....
        /*0068*/ 	.word	0x00004cf0


	//   ....[10]....
        /*006c*/ 	.word	0x00004da0


	//----- nvinfo : EIATTR_COOP_GROUP_MASK_REGIDS
	.align		4
.L_39:
        /*0070*/ 	.byte	0x04, 0x29
        /*0072*/ 	.short	(.L_41 - .L_40)


	//   ....[0]....
.L_40:
        /*0074*/ 	.word	0xffffffff


	//   ....[1]....
        /*0078*/ 	.word	0xffffffff


	//   ....[2]....
        /*007c*/ 	.word	0xffffffff


	//   ....[3]....
        /*0080*/ 	.word	0xffffffff


	//   ....[4]....
        /*0084*/ 	.word	0xffffffff


	//   ....[5]....
        /*0088*/ 	.word	0xffffffff


	//   ....[6]....
        /*008c*/ 	.word	0xffffffff


	//   ....[7]....
        /*0090*/ 	.word	0xffffffff


	//   ....[8]....
        /*0094*/ 	.word	0xffffffff


	//   ....[9]....
        /*0098*/ 	.word	0xffffffff


	//   ....[10]....
        /*009c*/ 	.word	0xffffffff


	//   ....[11]....
        /*00a0*/ 	.word	0xffffffff


	//   ....[12]....
        /*00a4*/ 	.word	0xffffffff


	//   ....[13]....
        /*00a8*/ 	.word	0xffffffff


	//----- nvinfo : EIATTR_COOP_GROUP_INSTR_OFFSETS
	.align		4
.L_41:
        /*00ac*/ 	.byte	0x04, 0x28
        /*00ae*/ 	.short	(.L_43 - .L_42)


	//   ....[0]....
.L_42:
        /*00b0*/ 	.word	0x00000080


	//   ....[1]....
        /*00b4*/ 	.word	0x000004f0


	//   ....[2]....
        /*00b8*/ 	.word	0x00000670


	//   ....[3]....
        /*00bc*/ 	.word	0x00000810


	//   ....[4]....
        /*00c0*/ 	.word	0x00000910


	//   ....[5]....
        /*00c4*/ 	.word	0x00000a80


	//   ....[6]....
        /*00c8*/ 	.word	0x00000c20


	//   ....[7]....
        /*00cc*/ 	.word	0x00000dd0


	//   ....[8]....
        /*00d0*/ 	.word	0x00001ff0


	//   ....[9]....
        /*00d4*/ 	.word	0x00002e50


	//   ....[10]....
        /*00d8*/ 	.word	0x00003060


	//   ....[11]....
        /*00dc*/ 	.word	0x00003090


	//   ....[12]....
        /*00e0*/ 	.word	0x00003b40


	//   ....[13]....
        /*00e4*/ 	.word	0x00003d70


	//----- nvinfo : EIATTR_VRC_CTA_INIT_COUNT
	.align		4
.L_43:
        /*00e8*/ 	.byte	0x02, 0x4a
        /*00ea*/ 	.byte	0x80
	.zero		1


	//----- nvinfo : EIATTR_SYSCALL_OFFSETS
	.align		4
        /*00ec*/ 	.byte	0x04, 0x46
        /*00ee*/ 	.short	(.L_45 - .L_44)


	//   ....[0]....
.L_44:
        /*00f0*/ 	.word	0x00005a30


	//   ....[1]....
        /*00f4*/ 	.word	0x00005b20


	//   ....[2]....
        /*00f8*/ 	.word	0x00006390


	//   ....[3]....
        /*00fc*/ 	.word	0x00007050


	//   ....[4]....
        /*0100*/ 	.word	0x00007cc0


	//   ....[5]....
        /*0104*/ 	.word	0x00008920


	//----- nvinfo : EIATTR_MBARRIER_INSTR_OFFSETS
	.align		4
.L_45:
        /*0108*/ 	.byte	0x04, 0x39
        /*010a*/ 	.short	(.L_47 - .L_46)


	//   ....[0]....
.L_46:
        /*010c*/ 	.word	0x00000600
        /*0110*/ 	.word	0x000000ff
        /*0114*/ 	.word	0x00000000
        /*0118*/ 	.short	0x0100
        /*011a*/ 	.byte	0x04
	.zero		1


	//   ....[1]....
        /*011c*/ 	.word	0x00000610
        /*0120*/ 	.word	0x000000ff
        /*0124*/ 	.word	0x00000018
        /*0128*/ 	.short	0x0100
        /*012a*/ 	.byte	0x04
	.zero		1


	//   ....[2]....
        /*012c*/ 	.word	0x00000620
        /*0130*/ 	.word	0x000000ff
        /*0134*/ 	.word	0x00000008
        /*0138*/ 	.short	0x0100
        /*013a*/ 	.byte	0x04
	.zero		1


	//   ....[3]....
        /*013c*/ 	.word	0x00000630
        /*0140*/ 	.word	0x000000ff
        /*0144*/ 	.word	0x00000020
        /*0148*/ 	.short	0x0100
        /*014a*/ 	.byte	0x04
	.zero		1


	//   ....[4]....
        /*014c*/ 	.word	0x00000640
        /*0150*/ 	.word	0x000000ff
        /*0154*/ 	.word	0x00000010
        /*0158*/ 	.short	0x0100
        /*015a*/ 	.byte	0x04
	.zero		1


	//   ....[5]....
        /*015c*/ 	.word	0x00000650
        /*0160*/ 	.word	0x000000ff
        /*0164*/ 	.word	0x00000028
        /*0168*/ 	.short	0x0100
        /*016a*/ 	.byte	0x04
	.zero		1


	//   ....[6]....
        /*016c*/ 	.word	0x00000780
        /*0170*/ 	.word	0x000000ff
        /*0174*/ 	.word	0x00000030
        /*0178*/ 	.short	0x0100
        /*017a*/ 	.byte	0x04
	.zero		1


	//   ....[7]....
        /*017c*/ 	.word	0x00000790
        /*0180*/ 	.word	0x000000ff
        /*0184*/ 	.word	0x00000050
        /*0188*/ 	.short	0x0100
        /*018a*/ 	.byte	0x04
	.zero		1


	//   ....[8]....
        /*018c*/ 	.word	0x000007a0
        /*0190*/ 	.word	0x000000ff
        /*0194*/ 	.word	0x00000038
        /*0198*/ 	.short	0x0100
        /*019a*/ 	.byte	0x04
	.zero		1


	//   ....[9]....
        /*019c*/ 	.word	0x000007b0
        /*01a0*/ 	.word	0x000000ff
        /*01a4*/ 	.word	0x00000058
        /*01a8*/ 	.short	0x0100
        /*01aa*/ 	.byte	0x04
	.zero		1


	//   ....[10]....
        /*01ac*/ 	.word	0x000007c0
        /*01b0*/ 	.word	0x000000ff
        /*01b4*/ 	.word	0x00000040
        /*01b8*/ 	.short	0x0100
        /*01ba*/ 	.byte	0x04
	.zero		1


	//   ....[11]....
        /*01bc*/ 	.word	0x000007d0
        /*01c0*/ 	.word	0x000000ff
        /*01c4*/ 	.word	0x00000060
        /*01c8*/ 	.short	0x0100
        /*01ca*/ 	.byte	0x04
	.zero		1


	//   ....[12]....
        /*01cc*/ 	.word	0x000007e0
        /*01d0*/ 	.word	0x000000ff
        /*01d4*/ 	.word	0x00000048
        /*01d8*/ 	.short	0x0100
        /*01da*/ 	.byte	0x04
	.zero		1


	//   ....[13]....
        /*01dc*/ 	.word	0x000007f0
        /*01e0*/ 	.word	0x000000ff
        /*01e4*/ 	.word	0x00000068
        /*01e8*/ 	.short	0x0100
        /*01ea*/ 	.byte	0x04
	.zero		1


	//   ....[14]....
        /*01ec*/ 	.word	0x000008e0
        /*01f0*/ 	.word	0x000000ff
        /*01f4*/ 	.word	0x00000070
        /*01f8*/ 	.short	0x0100
        /*01fa*/ 	.byte	0x06
	.zero		1


	//   ....[15]....
        /*01fc*/ 	.word	0x000008f0
        /*0200*/ 	.word	0x000000ff
        /*0204*/ 	.word	0x00000078
        /*0208*/ 	.short	0x0100
        /*020a*/ 	.byte	0x06
	.zero		1


	//   ....[16]....
        /*020c*/ 	.word	0x00000a30
        /*0210*/ 	.word	0x000000ff
        /*0214*/ 	.word	0x00000080
        /*0218*/ 	.short	0x0100
        /*021a*/ 	.byte	0x06
	.zero		1


	//   ....[17]....
        /*021c*/ 	.word	0x00000a40
        /*0220*/ 	.word	0x000000ff
        /*0224*/ 	.word	0x00000090
        /*0228*/ 	.short	0x0100
        /*022a*/ 	.byte	0x06
	.zero		1


	//   ....[18]....
        /*022c*/ 	.word	0x00000a50
        /*0230*/ 	.word	0x000000ff
        /*0234*/ 	.word	0x00000088
        /*0238*/ 	.short	0x0100
        /*023a*/ 	.byte	0x06
	.zero		1


	//   ....[19]....
        /*023c*/ 	.word	0x00000a60
        /*0240*/ 	.word	0x000000ff
        /*0244*/ 	.word	0x00000098
        /*0248*/ 	.short	0x0100
        /*024a*/ 	.byte	0x06
	.zero		1


	//   ....[20]....
        /*024c*/ 	.word	0x00000b90
        /*0250*/ 	.word	0x000000ff
        /*0254*/ 	.word	0x000000a0
        /*0258*/ 	.short	0x0100
        /*025a*/ 	.byte	0x04
	.zero		1


	//   ....[21]....
        /*025c*/ 	.word	0x00000ba0
        /*0260*/ 	.word	0x000000ff
        /*0264*/ 	.word	0x000000c0
        /*0268*/ 	.short	0x0100
        /*026a*/ 	.byte	0x04
	.zero		1


	//   ....[22]....
        /*026c*/ 	.word	0x00000bb0
        /*0270*/ 	.word	0x000000ff
        /*0274*/ 	.word	0x000000a8
        /*0278*/ 	.short	0x0100
        /*027a*/ 	.byte	0x04
	.zero		1


	//   ....[23]....
        /*027c*/ 	.word	0x00000bc0
        /*0280*/ 	.word	0x000000ff
        /*0284*/ 	.word	0x000000c8
        /*0288*/ 	.short	0x0100
        /*028a*/ 	.byte	0x04
	.zero		1


	//   ....[24]....
        /*028c*/ 	.word	0x00000bd0
        /*0290*/ 	.word	0x000000ff
        /*0294*/ 	.word	0x000000b0
        /*0298*/ 	.short	0x0100
        /*029a*/ 	.byte	0x04
	.zero		1


	//   ....[25]....
        /*029c*/ 	.word	0x00000be0
        /*02a0*/ 	.word	0x000000ff
        /*02a4*/ 	.word	0x000000d0
        /*02a8*/ 	.short	0x0100
        /*02aa*/ 	.byte	0x04
	.zero		1


	//   ....[26]....
        /*02ac*/ 	.word	0x00000bf0
        /*02b0*/ 	.word	0x000000ff
        /*02b4*/ 	.word	0x000000b8
        /*02b8*/ 	.short	0x0100
        /*02ba*/ 	.byte	0x04
	.zero		1


	//   ....[27]....
        /*02bc*/ 	.word	0x00000c00
        /*02c0*/ 	.word	0x000000ff
        /*02c4*/ 	.word	0x000000d8
        /*02c8*/ 	.short	0x0100
        /*02ca*/ 	.byte	0x04
	.zero		1


	//   ....[28]....
        /*02cc*/ 	.word	0x00000cf0
        /*02d0*/ 	.word	0x000000ff
        /*02d4*/ 	.word	0x000000e0
        /*02d8*/ 	.short	0x0100
        /*02da*/ 	.byte	0x04
	.zero		1


	//   ....[29]....
        /*02dc*/ 	.word	0x00000d00
        /*02e0*/ 	.word	0x000000ff
        /*02e4*/ 	.word	0x000000f0
        /*02e8*/ 	.short	0x0100
        /*02ea*/ 	.byte	0x04
	.zero		1


	//   ....[30]....
        /*02ec*/ 	.word	0x00000d10
        /*02f0*/ 	.word	0x000000ff
        /*02f4*/ 	.word	0x000000e8
        /*02f8*/ 	.short	0x0100
        /*02fa*/ 	.byte	0x04
	.zero		1


	//   ....[31]....
        /*02fc*/ 	.word	0x00000d20
        /*0300*/ 	.word	0x000000ff
        /*0304*/ 	.word	0x000000f8
        /*0308*/ 	.short	0x0100
        /*030a*/ 	.byte	0x04
	.zero		1


	//   ....[32]....
        /*030c*/ 	.word	0x00001890
        /*0310*/ 	.word	0x00000000
        /*0314*/ 	.word	0x000000f0
        /*0318*/ 	.short	0x010a
        /*031a*/ 	.byte	0xff
	.zero		1


	//   ....[33]....
        /*031c*/ 	.word	0x000018b0
        /*0320*/ 	.word	0x00000000
        /*0324*/ 	.word	0x000000e0
        /*0328*/ 	.short	0x0101
        /*032a*/ 	.byte	0xff
	.zero		1


	//   ....[34]....
        /*032c*/ 	.word	0x00001970
        /*0330*/ 	.word	0x000000ff
        /*0334*/ 	.word	0x00000018
        /*0338*/ 	.short	0x010a
        /*033a*/ 	.byte	0x04
	.zero		1


	//   ....[35]....
        /*033c*/ 	.word	0x000019f0
        /*0340*/ 	.word	0x000000ff
        /*0344*/ 	.word	0x00000018
        /*0348*/ 	.short	0x010a
        /*034a*/ 	.byte	0x21
	.zero		1


	//   ....[36]....
        /*034c*/ 	.word	0x00001b80
        /*0350*/ 	.word	0x000000ff
        /*0354*/ 	.word	0x00000018
        /*0358*/ 	.short	0x010a
        /*035a*/ 	.byte	0x08
	.zero		1


	//   ....[37]....
        /*035c*/ 	.word	0x00001cb0
        /*0360*/ 	.word	0x000000ff
        /*0364*/ 	.word	0x00000078
        /*0368*/ 	.short	0x0101
        /*036a*/ 	.byte	0x07
	.zero		1


	//   ....[38]....
        /*036c*/ 	.word	0x00001cd0
        /*0370*/ 	.word	0x000000ff
        /*0374*/ 	.word	0x00000018
        /*0378*/ 	.short	0x010a
        /*037a*/ 	.byte	0x04
	.zero		1


	//   ....[39]....
        /*037c*/ 	.word	0x00001d50
        /*0380*/ 	.word	0x000000ff
        /*0384*/ 	.word	0x00000018
        /*0388*/ 	.short	0x010a
        /*038a*/ 	.byte	0x09
	.zero		1


	//   ....[40]....
        /*038c*/ 	.word	0x00001ef0
        /*0390*/ 	.word	0x000000ff
        /*0394*/ 	.word	0x00000018
        /*0398*/ 	.short	0x010a
        /*039a*/ 	.byte	0x06
	.zero		1


	//   ....[41]....
        /*039c*/ 	.word	0x00002020
        /*03a0*/ 	.word	0x00000003
        /*03a4*/ 	.word	0x00000080
        /*03a8*/ 	.short	0x010a
        /*03aa*/ 	.byte	0xff
	.zero		1


	//   ....[42]....
        /*03ac*/ 	.word	0x00002170
        /*03b0*/ 	.word	0x00000000
        /*03b4*/ 	.word	0x00000000
        /*03b8*/ 	.short	0x0101
        /*03ba*/ 	.byte	0xff
	.zero		1


	//   ....[43]....
        /*03bc*/ 	.word	0x00002730
        /*03c0*/ 	.word	0x000000ff
        /*03c4*/ 	.word	0x00000000
        /*03c8*/ 	.short	0x010a
        /*03ca*/ 	.byte	0x04
	.zero		1


	//   ....[44]....
        /*03cc*/ 	.word	0x000027c0
        /*03d0*/ 	.word	0x000000ff
        /*03d4*/ 	.word	0x00000000
        /*03d8*/ 	.short	0x010a
        /*03da*/ 	.byte	0x05
	.zero		1


	//   ....[45]....
        /*03dc*/ 	.word	0x00002860
        /*03e0*/ 	.word	0x00000000
        /*03e4*/ 	.word	0x00000000
        /*03e8*/ 	.short	0x010a
        /*03ea*/ 	.byte	0xff
	.zero		1


	//   ....[46]....
        /*03ec*/ 	.word	0x000029a0
        /*03f0*/ 	.word	0x00000002
        /*03f4*/ 	.word	0x000000e0
        /*03f8*/ 	.short	0x010a
        /*03fa*/ 	.byte	0xff
	.zero		1


	//   ....[47]....
        /*03fc*/ 	.word	0x00002a00
        /*0400*/ 	.word	0x00000004
        /*0404*/ 	.word	0x00000000
        /*0408*/ 	.short	0x0101
        /*040a*/ 	.byte	0xff
	.zero		1


	//   ....[48]....
        /*040c*/ 	.word	0x00002a20
        /*0410*/ 	.word	0x000000ff
        /*0414*/ 	.word	0x00000090
        /*0418*/ 	.short	0x010a
        /*041a*/ 	.byte	0x04
	.zero		1


	//   ....[49]....
        /*041c*/ 	.word	0x00002b40
        /*0420*/ 	.word	0x00000002
        /*0424*/ 	.word	0x00000080
        /*0428*/ 	.short	0x010a
        /*042a*/ 	.byte	0xff
	.zero		1


	//   ....[50]....
        /*042c*/ 	.word	0x00002c50
        /*0430*/ 	.word	0x00000002
        /*0434*/ 	.word	0x00000000
        /*0438*/ 	.short	0x0101
        /*043a*/ 	.byte	0xff
	.zero		1


	//   ....[51]....
        /*043c*/ 	.word	0x00002ce0
        /*0440*/ 	.word	0x000000ff
        /*0444*/ 	.word	0x00000090
        /*0448*/ 	.short	0x0106
        /*044a*/ 	.byte	0x04
	.zero		1


	//   ....[52]....
        /*044c*/ 	.word	0x00002d00
        /*0450*/ 	.word	0x000000ff
        /*0454*/ 	.word	0x00000090
        /*0458*/ 	.short	0x010a
        /*045a*/ 	.byte	0x04
	.zero		1


	//   ....[53]....
        /*045c*/ 	.word	0x00002d90
        /*0460*/ 	.word	0x000000ff
        /*0464*/ 	.word	0x00000090
        /*0468*/ 	.short	0x0106
        /*046a*/ 	.byte	0x07
	.zero		1


	//   ....[54]....
        /*046c*/ 	.word	0x00002dd0
        /*0470*/ 	.word	0x00000000
        /*0474*/ 	.word	0x00000090
        /*0478*/ 	.short	0x010a
        /*047a*/ 	.byte	0xff
	.zero		1


	//   ....[55]....
        /*047c*/ 	.word	0x00003330
        /*0480*/ 	.word	0x00000000
        /*0484*/ 	.word	0x00000080
        /*0488*/ 	.short	0x010a
        /*048a*/ 	.byte	0xff
	.zero		1


	//   ....[56]....
        /*048c*/ 	.word	0x00003430
        /*0490*/ 	.word	0x00000003
        /*0494*/ 	.word	0x00000000
        /*0498*/ 	.short	0x0101
        /*049a*/ 	.byte	0xff
	.zero		1


	//   ....[57]....
        /*049c*/ 	.word	0x00003440
        /*04a0*/ 	.word	0x000000ff
        /*04a4*/ 	.word	0x00000000
        /*04a8*/ 	.short	0x010a
        /*04aa*/ 	.byte	0x04
	.zero		1


	//   ....[58]....
        /*04ac*/ 	.word	0x000034c0
        /*04b0*/ 	.word	0x000000ff
        /*04b4*/ 	.word	0x000000c0
        /*04b8*/ 	.short	0x010a
        /*04ba*/ 	.byte	0x1f
	.zero		1


	//   ....[59]....
        /*04bc*/ 	.word	0x000035a0
        /*04c0*/ 	.word	0x000000ff
        /*04c4*/ 	.word	0x00000000
        /*04c8*/ 	.short	0x010a
        /*04ca*/ 	.byte	0x05
	.zero		1


	//   ....[60]....
        /*04cc*/ 	.word	0x000036e0
        /*04d0*/ 	.word	0x000000ff
        /*04d4*/ 	.word	0x00000000
        /*04d8*/ 	.short	0x010a
        /*04da*/ 	.byte	0x04
	.zero		1


	//   ....[61]....
        /*04dc*/ 	.word	0x00003970
        /*04e0*/ 	.word	0x000000ff
        /*04e4*/ 	.word	0x00000000
        /*04e8*/ 	.short	0x010a
        /*04ea*/ 	.byte	0x04
	.zero		1


	//   ....[62]....
        /*04ec*/ 	.word	0x00003a00
        /*04f0*/ 	.word	0x000000ff
        /*04f4*/ 	.word	0x00000000
        /*04f8*/ 	.short	0x010a
        /*04fa*/ 	.byte	0x05
	.zero		1


	//   ....[63]....
        /*04fc*/ 	.word	0x00003a90
        /*0500*/ 	.word	0x000000ff
        /*0504*/ 	.word	0x00000000
        /*0508*/ 	.short	0x010a
        /*050a*/ 	.byte	0x05
	.zero		1


	//   ....[64]....
        /*050c*/ 	.word	0x00003b20
        /*0510*/ 	.word	0x000000ff
        /*0514*/ 	.word	0x00000000
        /*0518*/ 	.short	0x010a
        /*051a*/ 	.byte	0x04
	.zero		1


	//   ....[65]....
        /*051c*/ 	.word	0x00004080
        /*0520*/ 	.word	0x00000008
        /*0524*/ 	.word	0x00000080
        /*0528*/ 	.short	0x010a
        /*052a*/ 	.byte	0xff
	.zero		1


	//   ....[66]....
        /*052c*/ 	.word	0x000041f0
        /*0530*/ 	.word	0x00000000
        /*0534*/ 	.word	0x00000000
        /*0538*/ 	.short	0x0101
        /*053a*/ 	.byte	0xff
	.zero		1


	//   ....[67]....
        /*053c*/ 	.word	0x000046d0
        /*0540*/ 	.word	0x000000ff
        /*0544*/ 	.word	0x00000078
        /*0548*/ 	.short	0x010a
        /*054a*/ 	.byte	0x15
	.zero		1


	//   ....[68]....
        /*054c*/ 	.word	0x00004860
        /*0550*/ 	.word	0x000000ff
        /*0554*/ 	.word	0x00000050
        /*0558*/ 	.short	0x010a
        /*055a*/ 	.byte	0x15
	.zero		1


	//   ....[69]....
        /*055c*/ 	.word	0x000049b0
        /*0560*/ 	.word	0x000000ff
        /*0564*/ 	.word	0x00000030
        /*0568*/ 	.short	0x010b
        /*056a*/ 	.byte	0x15
	.zero		1


	//   ....[70]....
        /*056c*/ 	.word	0x000049c0
        /*0570*/ 	.word	0x000000ff
        /*0574*/ 	.word	0x00000000
        /*0578*/ 	.short	0x0101
        /*057a*/ 	.byte	0x32
	.zero		1


	//   ....[71]....
        /*057c*/ 	.word	0x000049d0
        /*0580*/ 	.word	0x000000ff
        /*0584*/ 	.word	0x00000058
        /*0588*/ 	.short	0x010a
        /*058a*/ 	.byte	0x15
	.zero		1


	//   ....[72]....
        /*058c*/ 	.word	0x00004b20
        /*0590*/ 	.word	0x000000ff
        /*0594*/ 	.word	0x00000038
        /*0598*/ 	.short	0x010b
        /*059a*/ 	.byte	0x15
	.zero		1


	//   ....[73]....
        /*059c*/ 	.word	0x00004b30
        /*05a0*/ 	.word	0x000000ff
        /*05a4*/ 	.word	0x00000000
        /*05a8*/ 	.short	0x0101
        /*05aa*/ 	.byte	0x31
	.zero		1


	//   ....[74]....
        /*05ac*/ 	.word	0x00004b40
        /*05b0*/ 	.word	0x000000ff
        /*05b4*/ 	.word	0x00000060
        /*05b8*/ 	.short	0x010a
        /*05ba*/ 	.byte	0x15
	.zero		1


	//   ....[75]....
        /*05bc*/ 	.word	0x00004ca0
        /*05c0*/ 	.word	0x000000ff
        /*05c4*/ 	.word	0x00000040
        /*05c8*/ 	.short	0x010b
        /*05ca*/ 	.byte	0x15
	.zero		1


	//   ....[76]....
        /*05cc*/ 	.word	0x00004cb0
        /*05d0*/ 	.word	0x000000ff
        /*05d4*/ 	.word	0x00000000
        /*05d8*/ 	.short	0x0101
        /*05da*/ 	.byte	0x30
	.zero		1


	//   ....[77]....
        /*05dc*/ 	.word	0x00004cc0
        /*05e0*/ 	.word	0x000000ff
        /*05e4*/ 	.word	0x00000068
        /*05e8*/ 	.short	0x010a
        /*05ea*/ 	.byte	0x15
	.zero		1


	//   ....[78]....
        /*05ec*/ 	.word	0x00004ec0
        /*05f0*/ 	.word	0x000000ff
        /*05f4*/ 	.word	0x00000048
        /*05f8*/ 	.short	0x010b
        /*05fa*/ 	.byte	0x15
	.zero		1


	//   ....[79]....
        /*05fc*/ 	.word	0x00004ed0
        /*0600*/ 	.word	0x000000ff
        /*0604*/ 	.word	0x00000000
        /*0608*/ 	.short	0x0101
        /*060a*/ 	.byte	0x2b
	.zero		1


	//   ....[80]....
        /*060c*/ 	.word	0x00004f00
        /*0610*/ 	.word	0x000000ff
        /*0614*/ 	.word	0x00000050
        /*0618*/ 	.short	0x010a
        /*061a*/ 	.byte	0x15
	.zero		1


	//   ....[81]....
        /*061c*/ 	.word	0x00004f20
        /*0620*/ 	.word	0x000000ff
        /*0624*/ 	.word	0x00000058
        /*0628*/ 	.short	0x010a
        /*062a*/ 	.byte	0x15
	.zero		1


	//   ....[82]....
        /*062c*/ 	.word	0x00004f40
        /*0630*/ 	.word	0x000000ff
        /*0634*/ 	.word	0x00000060
        /*0638*/ 	.short	0x010a
        /*063a*/ 	.byte	0x15
	.zero		1


	//   ....[83]....
        /*063c*/ 	.word	0x00004f80
        /*0640*/ 	.word	0x00000000
        /*0644*/ 	.word	0x00000068
        /*0648*/ 	.short	0x010a
        /*064a*/ 	.byte	0xff
	.zero		1


	//   ....[84]....
        /*064c*/ 	.word	0x000052c0
        /*0650*/ 	.word	0x00000003
        /*0654*/ 	.word	0x00000080
        /*0658*/ 	.short	0x010a
        /*065a*/ 	.byte	0xff
	.zero		1


	//   ....[85]....
        /*065c*/ 	.word	0x00005440
        /*0660*/ 	.word	0x00000000
        /*0664*/ 	.word	0x00000000
        /*0668*/ 	.short	0x0101
        /*066a*/ 	.byte	0xff
	.zero		1


	//   ....[86]....
        /*066c*/ 	.word	0x00005fe0
        /*0670*/ 	.word	0x000000ff
        /*0674*/ 	.word	0x00000030
        /*0678*/ 	.short	0x010a
        /*067a*/ 	.byte	0x2c
	.zero		1


	//   ....[87]....
        /*067c*/ 	.word	0x00006050
        /*0680*/ 	.word	0x00000062
        /*0684*/ 	.word	0x000000a0
        /*0688*/ 	.short	0x010a
        /*068a*/ 	.byte	0xff
	.zero		1


	//   ....[88]....
        /*068c*/ 	.word	0x00006170
        /*0690*/ 	.word	0x000000ff
        /*0694*/ 	.word	0x00000030
        /*0698*/ 	.short	0x010a
        /*069a*/ 	.byte	0x2c
	.zero		1


	//   ....[89]....
        /*069c*/ 	.word	0x00006270
        /*06a0*/ 	.word	0x00000062
        /*06a4*/ 	.word	0x000000a0
        /*06a8*/ 	.short	0x010a
        /*06aa*/ 	.byte	0xff
	.zero		1


	//   ....[90]....
        /*06ac*/ 	.word	0x00006d70
        /*06b0*/ 	.word	0x00000000
        /*06b4*/ 	.word	0x00000000
        /*06b8*/ 	.short	0x0101
        /*06ba*/ 	.byte	0xff
	.zero		1


	//   ....[91]....
        /*06bc*/ 	.word	0x00006d80
        /*06c0*/ 	.word	0x00000003
        /*06c4*/ 	.word	0x00000030
        /*06c8*/ 	.short	0x010a
        /*06ca*/ 	.byte	0xff
	.zero		1


	//   ....[92]....
        /*06cc*/ 	.word	0x00006e50
        /*06d0*/ 	.word	0x00000003
        /*06d4*/ 	.word	0x00000030
        /*06d8*/ 	.short	0x010a
        /*06da*/ 	.byte	0xff
	.zero		1


	//   ....[93]....
        /*06dc*/ 	.word	0x000079e0
        /*06e0*/ 	.word	0x00000066
        /*06e4*/ 	.word	0x00000000
        /*06e8*/ 	.short	0x0101
        /*06ea*/ 	.byte	0xff
	.zero		1


	//   ....[94]....
        /*06ec*/ 	.word	0x00007a00
        /*06f0*/ 	.word	0x0000003f
        /*06f4*/ 	.word	0x00000030
        /*06f8*/ 	.short	0x010a
        /*06fa*/ 	.byte	0xff
	.zero		1


	//   ....[95]....
        /*06fc*/ 	.word	0x00007ac0
        /*0700*/ 	.word	0x0000003f
        /*0704*/ 	.word	0x00000030
        /*0708*/ 	.short	0x010a
        /*070a*/ 	.byte	0xff
	.zero		1


	//   ....[96]....
        /*070c*/ 	.word	0x00008640
        /*0710*/ 	.word	0x00000066
        /*0714*/ 	.word	0x00000000
        /*0718*/ 	.short	0x0101
        /*071a*/ 	.byte	0xff
	.zero		1


	//   ....[97]....
        /*071c*/ 	.word	0x00008660
        /*0720*/ 	.word	0x0000006c
        /*0724*/ 	.word	0x00000030
        /*0728*/ 	.short	0x010a
        /*072a*/ 	.byte	0xff
	.zero		1


	//   ....[98]....
        /*072c*/ 	.word	0x00008720
        /*0730*/ 	.word	0x0000006c
        /*0734*/ 	.word	0x00000030
        /*0738*/ 	.short	0x010a
        /*073a*/ 	.byte	0xff
	.zero		1


	//   ....[99]....
        /*073c*/ 	.word	0x00008b60
        /*0740*/ 	.word	0x000000ff
        /*0744*/ 	.word	0x00000000
        /*0748*/ 	.short	0x0101
        /*074a*/ 	.byte	0x04
	.zero		1


	//   ....[100]....
        /*074c*/ 	.word	0x00009310
        /*0750*/ 	.word	0x00000002
        /*0754*/ 	.word	0x00000000
        /*0758*/ 	.short	0x0101
        /*075a*/ 	.byte	0xff
	.zero		1


	//   ....[101]....
        /*075c*/ 	.word	0x000095c0
        /*0760*/ 	.word	0x000000ff
        /*0764*/ 	.word	0x00000000
        /*0768*/ 	.short	0x0101
        /*076a*/ 	.byte	0x04
	.zero		1


	//   ....[102]....
        /*076c*/ 	.word	0x000095e0
        /*0770*/ 	.word	0x00000000
        /*0774*/ 	.word	0x000000f0
        /*0778*/ 	.short	0x010a
        /*077a*/ 	.byte	0xff
	.zero		1


	//   ....[103]....
        /*077c*/ 	.word	0x00009640
        /*0780*/ 	.word	0x00000000
        /*0784*/ 	.word	0x00000018
        /*0788*/ 	.short	0x010a
        /*078a*/ 	.byte	0xff
	.zero		1


	//   ....[104]....
        /*078c*/ 	.word	0x000096a0
        /*0790*/ 	.word	0x00000000
        /*0794*/ 	.word	0x00000018
        /*0798*/ 	.short	0x010a
        /*079a*/ 	.byte	0xff
	.zero		1


	//   ....[105]....
        /*079c*/ 	.word	0x000096f0
        /*07a0*/ 	.word	0x00000003
        /*07a4*/ 	.word	0x00000080
        /*07a8*/ 	.short	0x010a
        /*07aa*/ 	.byte	0xff
	.zero		1


	//   ....[106]....
        /*07ac*/ 	.word	0x00009750
        /*07b0*/ 	.word	0x00000000
        /*07b4*/ 	.word	0x00000000
        /*07b8*/ 	.short	0x010a
        /*07ba*/ 	.byte	0xff
	.zero		1


	//   ....[107]....
        /*07bc*/ 	.word	0x000097b0
        /*07c0*/ 	.word	0x00000000
        /*07c4*/ 	.word	0x00000000
        /*07c8*/ 	.short	0x010a
        /*07ca*/ 	.byte	0xff
	.zero		1


	//   ....[108]....
        /*07cc*/ 	.word	0x00009800
        /*07d0*/ 	.word	0x00000002
        /*07d4*/ 	.word	0x000000e0
        /*07d8*/ 	.short	0x010a
        /*07da*/ 	.byte	0xff
	.zero		1


	//   ....[109]....
        /*07dc*/ 	.word	0x00009860
        /*07e0*/ 	.word	0x00000002
        /*07e4*/ 	.word	0x00000090
        /*07e8*/ 	.short	0x010a
        /*07ea*/ 	.byte	0xff
	.zero		1


	//   ....[110]....
        /*07ec*/ 	.word	0x000098b0
        /*07f0*/ 	.word	0x00000002
        /*07f4*/ 	.word	0x00000080
        /*07f8*/ 	.short	0x010a
        /*07fa*/ 	.byte	0xff
	.zero		1


	//   ....[111]....
        /*07fc*/ 	.word	0x00009910
        /*0800*/ 	.word	0x00000000
        /*0804*/ 	.word	0x00000090
        /*0808*/ 	.short	0x010a
        /*080a*/ 	.byte	0xff
	.zero		1


	//   ....[112]....
        /*080c*/ 	.word	0x00009960
        /*0810*/ 	.word	0x00000000
        /*0814*/ 	.word	0x00000080
        /*0818*/ 	.short	0x010a
        /*081a*/ 	.byte	0xff
	.zero		1


	//   ....[113]....
        /*081c*/ 	.word	0x000099c0
        /*0820*/ 	.word	0x00000003
        /*0824*/ 	.word	0x000000c0
        /*0828*/ 	.short	0x010a
        /*082a*/ 	.byte	0xff
	.zero		1


	//   ....[114]....
        /*082c*/ 	.word	0x00009a20
        /*0830*/ 	.word	0x00000000
        /*0834*/ 	.word	0x00000000
        /*0838*/ 	.short	0x010a
        /*083a*/ 	.byte	0xff
	.zero		1


	//   ....[115]....
        /*083c*/ 	.word	0x00009a80
        /*0840*/ 	.word	0x00000000
        /*0844*/ 	.word	0x00000000
        /*0848*/ 	.short	0x010a
        /*084a*/ 	.byte	0xff
	.zero		1


	//   ....[116]....
        /*084c*/ 	.word	0x00009ae0
        /*0850*/ 	.word	0x00000000
        /*0854*/ 	.word	0x00000000
        /*0858*/ 	.short	0x010a
        /*085a*/ 	.byte	0xff
	.zero		1


	//   ....[117]....
        /*085c*/ 	.word	0x00009b40
        /*0860*/ 	.word	0x00000000
        /*0864*/ 	.word	0x00000000
        /*0868*/ 	.short	0x010a
        /*086a*/ 	.byte	0xff
	.zero		1


	//   ....[118]....
        /*086c*/ 	.word	0x00009ba0
        /*0870*/ 	.word	0x00000000
        /*0874*/ 	.word	0x00000000
        /*0878*/ 	.short	0x010a
        /*087a*/ 	.byte	0xff
	.zero		1


	//   ....[119]....
        /*087c*/ 	.word	0x00009bf0
        /*0880*/ 	.word	0x00000008
        /*0884*/ 	.word	0x00000080
        /*0888*/ 	.short	0x010a
        /*088a*/ 	.byte	0xff
	.zero		1


	//   ....[120]....
        /*088c*/ 	.word	0x00009c50
        /*0890*/ 	.word	0x00000000
        /*0894*/ 	.word	0x00000078
        /*0898*/ 	.short	0x010a
        /*089a*/ 	.byte	0xff
	.zero		1


	//   ....[121]....
        /*089c*/ 	.word	0x00009cb0
        /*08a0*/ 	.word	0x00000005
        /*08a4*/ 	.word	0x00000050
        /*08a8*/ 	.short	0x010a
        /*08aa*/ 	.byte	0xff
	.zero		1


	//   ....[122]....
        /*08ac*/ 	.word	0x00009d10
        /*08b0*/ 	.word	0x00000005
        /*08b4*/ 	.word	0x00000058
        /*08b8*/ 	.short	0x010a
        /*08ba*/ 	.byte	0xff
	.zero		1


	//   ....[123]....
        /*08bc*/ 	.word	0x00009d70
        /*08c0*/ 	.word	0x00000005
        /*08c4*/ 	.word	0x00000060
        /*08c8*/ 	.short	0x010a
        /*08ca*/ 	.byte	0xff
	.zero		1


	//   ....[124]....
        /*08cc*/ 	.word	0x00009dd0
        /*08d0*/ 	.word	0x00000005
        /*08d4*/ 	.word	0x00000068
        /*08d8*/ 	.short	0x010a
        /*08da*/ 	.byte	0xff
	.zero		1


	//   ....[125]....
        /*08dc*/ 	.word	0x00009e30
        /*08e0*/ 	.word	0x00000000
        /*08e4*/ 	.word	0x00000050
        /*08e8*/ 	.short	0x010a
        /*08ea*/ 	.byte	0xff
	.zero		1


	//   ....[126]....
        /*08ec*/ 	.word	0x00009e90
        /*08f0*/ 	.word	0x00000000
        /*08f4*/ 	.word	0x00000058
        /*08f8*/ 	.short	0x010a
        /*08fa*/ 	.byte	0xff
	.zero		1


	//   ....[127]....
        /*08fc*/ 	.word	0x00009ef0
        /*0900*/ 	.word	0x00000000
        /*0904*/ 	.word	0x00000060
        /*0908*/ 	.short	0x010a
        /*090a*/ 	.byte	0xff
	.zero		1


	//   ....[128]....
        /*090c*/ 	.word	0x00009f40
        /*0910*/ 	.word	0x00000003
        /*0914*/ 	.word	0x00000080
        /*0918*/ 	.short	0x010a
        /*091a*/ 	.byte	0xff
	.zero		1


	//   ....[129]....
        /*091c*/ 	.word	0x00009fa0
        /*0920*/ 	.word	0x00000000
        /*0924*/ 	.word	0x00000030
        /*0928*/ 	.short	0x010a
        /*092a*/ 	.byte	0xff
	.zero		1


	//   ....[130]....
        /*092c*/ 	.word	0x00009ff0
        /*0930*/ 	.word	0x00000062
        /*0934*/ 	.word	0x000000a0
        /*0938*/ 	.short	0x010a
        /*093a*/ 	.byte	0xff
	.zero		1


	//   ....[131]....
        /*093c*/ 	.word	0x0000a040
        /*0940*/ 	.word	0x00000003
        /*0944*/ 	.word	0x00000030
        /*0948*/ 	.short	0x010a
        /*094a*/ 	.byte	0xff
	.zero		1


	//   ....[132]....
        /*094c*/ 	.word	0x0000a090
        /*0950*/ 	.word	0x0000003f
        /*0954*/ 	.word	0x00000030
        /*0958*/ 	.short	0x010a
        /*095a*/ 	.byte	0xff
	.zero		1


	//   ....[133]....
        /*095c*/ 	.word	0x0000a0e0
        /*0960*/ 	.word	0x0000006c
        /*0964*/ 	.word	0x00000030
        /*0968*/ 	.short	0x010a
        /*096a*/ 	.byte	0xff
	.zero		1


	//----- nvinfo : EIATTR_NUM_MBARRIERS
	.align		4
.L_47:
        /*096c*/ 	.byte	0x03, 0x38
        /*096e*/ 	.short	0x0020


	//----- nvinfo : EIATTR_EXIT_INSTR_OFFSETS
	.align		4
        /*0970*/ 	.byte	0x04, 0x1c
        /*0972*/ 	.short	(.L_49 - .L_48)


	//   ....[0]....
.L_48:
        /*0974*/ 	.word	0x00002890


	//   ....[1]....
        /*0978*/ 	.word	0x00002da0


	//   ....[2]....
        /*097c*/ 	.word	0x00002e00


	//   ....[3]....
        /*0980*/ 	.word	0x00003d80


	//   ....[4]....
        /*0984*/ 	.word	0x00004fb0


	//   ....[5]....
        /*0988*/ 	.word	0x00004ff0


	//   ....[6]....
        /*098c*/ 	.word	0x000094a0


	//   ....[7]....
        /*0990*/ 	.word	0x00009520


	//   ....[8]....
        /*0994*/ 	.word	0x00009550


	//   ....[9]....
        /*0998*/ 	.word	0x000095d0


	//----- nvinfo : EIATTR_MAX_THREADS
	.align		4
.L_49:
        /*099c*/ 	.byte	0x04, 0x05
        /*099e*/ 	.short	(.L_51 - .L_50)
.L_50:
        /*09a0*/ 	.word	0x00000100
        /*09a4*/ 	.word	0x00000001
        /*09a8*/ 	.word	0x00000001


	//----- nvinfo : EIATTR_CRS_STACK_SIZE
	.align		4
.L_51:
        /*09ac*/ 	.byte	0x04, 0x1e
        /*09ae*/ 	.short	(.L_53 - .L_52)
.L_52:
        /*09b0*/ 	.word	0x00000000


	//----- nvinfo : EIATTR_CBANK_PARAM_SIZE
	.align		4
.L_53:
        /*09b4*/ 	.byte	0x03, 0x19
        /*09b6*/ 	.short	0x0800


	//----- nvinfo : EIATTR_PARAM_CBANK
	.align		4
        /*09b8*/ 	.byte	0x04, 0x0a
        /*09ba*/ 	.short	(.L_55 - .L_54)
	.align		4
.L_54:
        /*09bc*/ 	.word	index@(.nv.constant0._ZN7cutlass13device_kernelINS_4gemm6kernel13GemmUniversalIN4cute5tupleIJiiiiEEENS1_10collective13CollectiveMmaINS1_35MainloopSm100TmaUmmaWarpSpecializedILi3ELi2ELi4ENS5_IJNS4_1CILi2EEENSA_ILi1EEESC_EEEEENS5_IJNSA_ILi64EEENSA_ILi256EEESF_EEENS_10bfloat16_tENS5_IJlSC_lEEESI_SJ_NS4_8TiledMMAINS4_8MMA_AtomIJNS4_20SM100_MMA_F16BF16_SSISI_SI_fLi64ELi256ELNS4_4UMMA5MajorE0ELSO_0ELNSN_7ScaleInE0ELSP_0EEEEEENS4_6LayoutINS5_IJSC_SC_SC_EEENS5_IJNSA_ILi0EEESU_SU_EEEEENS5_IJNS4_10UnderscoreESX_SX_EEEEENS4_13SM90_TMA_LOADENS4_14ComposedLayoutINS4_7SwizzleILi3ELi4ELi3EEENS4_18smem_ptr_flag_bitsILi16EEENSS_INS5_IJNSA_ILi8EEESF_EEENS5_IJSF_SC_EEEEEEEvNS4_8identityENS4_23SM90_TMA_LOAD_MULTICASTES1A_vS1B_EENS_8epilogue10collective18CollectiveEpilogueINS1E_23Sm100TmaWarpSpecializedILi4ELi2ELi32ELb1ELb0EEEJSH_NS5_IJNSS_ISF_SC_EES1J_EEESI_SJ_SI_SJ_NS1E_6fusion15FusionCallbacksIS1I_NS1L_17LinearCombinationISI_fSI_fLNS_15FloatRoundStyleE2EEESH_S1K_JEEENS4_5SM1004TMEM4LOAD26SM100_TMEM_LOAD_16dp256b8xES10_S1A_NS4_17SM75_U32x4_LDSM_NENS4_14SM90_TMA_STOREES1A_NS4_17SM90_U32x4_STSM_NENS4_39AutoVectorizingCopyWithAssumedAlignmentILi128EEEEEEvvEEEEvNT_6ParamsE)
        /*09c0*/ 	.short	0x0380
        /*09c2*/ 	.short	0x0800


	//----- nvinfo : EIATTR_SW_WAR
	.align		4
.L_55:
        /*09c4*/ 	.byte	0x04, 0x36
        /*09c6*/ 	.short	(.L_57 - .L_56)
.L_56:
        /*09c8*/ 	.word	0x00000008
.L_57:


//--------------------- .nv.callgraph             --------------------------
	.section	.nv.callgraph,"",@"SHT_CUDA_CALLGRAPH"
	.align	4
	.sectionentsize	8
	.align		4
        /*0000*/ 	.word	0x00000000
	.align		4
        /*0004*/ 	.word	0xffffffff
	.align		4
        /*0008*/ 	.word	index@(_ZN7cutlass13device_kernelINS_4gemm6kernel13GemmUniversalIN4cute5tupleIJiiiiEEENS1_10collective13CollectiveMmaINS1_35MainloopSm100TmaUmmaWarpSpecializedILi3ELi2ELi4ENS5_IJNS4_1CILi2EEENSA_ILi1EEESC_EEEEENS5_IJNSA_ILi64EEENSA_ILi256EEESF_EEENS_10bfloat16_tENS5_IJlSC_lEEESI_SJ_NS4_8TiledMMAINS4_8MMA_AtomIJNS4_20SM100_MMA_F16BF16_SSISI_SI_fLi64ELi256ELNS4_4UMMA5MajorE0ELSO_0ELNSN_7ScaleInE0ELSP_0EEEEEENS4_6LayoutINS5_IJSC_SC_SC_EEENS5_IJNSA_ILi0EEESU_SU_EEEEENS5_IJNS4_10UnderscoreESX_SX_EEEEENS4_13SM90_TMA_LOADENS4_14ComposedLayoutINS4_7SwizzleILi3ELi4ELi3EEENS4_18smem_ptr_flag_bitsILi16EEENSS_INS5_IJNSA_ILi8EEESF_EEENS5_IJSF_SC_EEEEEEEvNS4_8identityENS4_23SM90_TMA_LOAD_MULTICASTES1A_vS1B_EENS_8epilogue10collective18CollectiveEpilogueINS1E_23Sm100TmaWarpSpecializedILi4ELi2ELi32ELb1ELb0EEEJSH_NS5_IJNSS_ISF_SC_EES1J_EEESI_SJ_SI_SJ_NS1E_6fusion15FusionCallbacksIS1I_NS1L_17LinearCombinationISI_fSI_fLNS_15FloatRoundStyleE2EEESH_S1K_JEEENS4_5SM1004TMEM4LOAD26SM100_TMEM_LOAD_16dp256b8xES10_S1A_NS4_17SM75_U32x4_LDSM_NENS4_14SM90_TMA_STOREES1A_NS4_17SM90_U32x4_STSM_NENS4_39AutoVectorizingCopyWithAssumedAlignmentILi128EEEEEEvvEEEEvNT_6ParamsE)
	.align		4
        /*000c*/ 	.word	index@(__assertfail)
	.align		4
        /*0010*/ 	.word	0x00000000
	.align		4
        /*0014*/ 	.word	0xfffffffe
	.align		4
        /*0018*/ 	.word	0x00000000
	.align		4
        /*001c*/ 	.word	0xfffffffd
	.align		4
        /*0020*/ 	.word	0x00000000
	.align		4
        /*0024*/ 	.word	0xfffffffc


//--------------------- .nv.constant4             --------------------------
	.section	.nv.constant4,"a",@progbits
	.align	8
	.align		8
.nv.constant4:
        /*0000*/ 	.dword	__assertfail
	.align		8
        /*0008*/ 	.dword	__unnamed_1
	.align		8
        /*0010*/ 	.dword	__unnamed_2
	.align		8
        /*0018*/ 	.dword	_ZN39_INTERNAL_76690863_4_k_cu_305c868a_85214cuda3std3__45__cpo5beginE
	.align		8
        /*0020*/ 	.dword	_ZN39_INTERNAL_76690863_4_k_cu_305c868a_85214cuda3std3__45__cpo3endE
	.align		8
        /*0028*/ 	.dword	_ZN39_INTERNAL_76690863_4_k_cu_305c868a_85214cuda3std3__45__cpo6cbeginE
	.align		8
        /*0030*/ 	.dword	_ZN39_INTERNAL_76690863_4_k_cu_305c868a_85214cuda3std3__45__cpo4cendE
	.align		8
        /*0038*/ 	.dword	_ZN39_INTERNAL_76690863_4_k_cu_305c868a_85214cuda3std3__441_GLOBAL__N__76690863_4_k_cu_305c868a_85216ignoreE
	.align		8
        /*0040*/ 	.dword	_ZN39_INTERNAL_76690863_4_k_cu_305c868a_85214cuda3std3__419piecewise_constructE
	.align		8
        /*0048*/ 	.dword	_ZN39_INTERNAL_76690863_4_k_cu_305c868a_85214cuda3std3__48in_placeE
	.align		8
        /*0050*/ 	.dword	_ZN39_INTERNAL_76690863_4_k_cu_305c868a_85214cuda3std6ranges3__45__cpo4swapE
	.align		8
        /*0058*/ 	.dword	_ZN39_INTERNAL_76690863_4_k_cu_305c868a_85214cuda3std6ranges3__45__cpo9iter_moveE
	.align		8
        /*0060*/ 	.dword	_ZN39_INTERNAL_76690863_4_k_cu_305c868a_85214cute7productE
	.align		8
        /*0068*/ 	.dword	_ZN39_INTERNAL_76690863_4_k_cu_305c868a_85214cute1_E
	.align		8
        /*0070*/ 	.dword	$str$25
	.align		8
        /*0078*/ 	.dword	$str$26
	.align		8
        /*0080*/ 	.dword	$str$27
	.align		8
        /*0088*/ 	.dword	$str$28


//--------------------- .text._ZN7cutlass13device_kernelINS_4gemm6kernel13GemmUniversalIN4cute5tupleIJiiiiEEENS1_10collective13CollectiveMmaINS1_35MainloopSm100TmaUmmaWarpSpecializedILi3ELi2ELi4ENS5_IJNS4_1CILi2EEENSA_ILi1EEESC_EEEEENS5_IJNSA_ILi64EEENSA_ILi256EEESF_EEENS_10bfloat16_tENS5_IJlSC_lEEESI_SJ_NS4_8TiledMMAINS4_8MMA_AtomIJNS4_20SM100_MMA_F16BF16_SSISI_SI_fLi64ELi256ELNS4_4UMMA5MajorE0ELSO_0ELNSN_7ScaleInE0ELSP_0EEEEEENS4_6LayoutINS5_IJSC_SC_SC_EEENS5_IJNSA_ILi0EEESU_SU_EEEEENS5_IJNS4_10UnderscoreESX_SX_EEEEENS4_13SM90_TMA_LOADENS4_14ComposedLayoutINS4_7SwizzleILi3ELi4ELi3EEENS4_18smem_ptr_flag_bitsILi16EEENSS_INS5_IJNSA_ILi8EEESF_EEENS5_IJSF_SC_EEEEEEEvNS4_8identityENS4_23SM90_TMA_LOAD_MULTICASTES1A_vS1B_EENS_8epilogue10collective18CollectiveEpilogueINS1E_23Sm100TmaWarpSpecializedILi4ELi2ELi32ELb1ELb0EEEJSH_NS5_IJNSS_ISF_SC_EES1J_EEESI_SJ_SI_SJ_NS1E_6fusion15FusionCallbacksIS1I_NS1L_17LinearCombinationISI_fSI_fLNS_15FloatRoundStyleE2EEESH_S1K_JEEENS4_5SM1004TMEM4LOAD26SM100_TMEM_LOAD_16dp256b8xES10_S1A_NS4_17SM75_U32x4_LDSM_NENS4_14SM90_TMA_STOREES1A_NS4_17SM90_U32x4_STSM_NENS4_39AutoVectorizingCopyWithAssumedAlignmentILi128EEEEEEvvEEEEvNT_6ParamsE --------------------------
	.section	.text._ZN7cutlass13device_kernelINS_4gemm6kernel13GemmUniversalIN4cute5tupleIJiiiiEEENS1_10collective13CollectiveMmaINS1_35MainloopSm100TmaUmmaWarpSpecializedILi3ELi2ELi4ENS5_IJNS4_1CILi2EEENSA_ILi1EEESC_EEEEENS5_IJNSA_ILi64EEENSA_ILi256EEESF_EEENS_10bfloat16_tENS5_IJlSC_lEEESI_SJ_NS4_8TiledMMAINS4_8MMA_AtomIJNS4_20SM100_MMA_F16BF16_SSISI_SI_fLi64ELi256ELNS4_4UMMA5MajorE0ELSO_0ELNSN_7ScaleInE0ELSP_0EEEEEENS4_6LayoutINS5_IJSC_SC_SC_EEENS5_IJNSA_ILi0EEESU_SU_EEEEENS5_IJNS4_10UnderscoreESX_SX_EEEEENS4_13SM90_TMA_LOADENS4_14ComposedLayoutINS4_7SwizzleILi3ELi4ELi3EEENS4_18smem_ptr_flag_bitsILi16EEENSS_INS5_IJNSA_ILi8EEESF_EEENS5_IJSF_SC_EEEEEEEvNS4_8identityENS4_23SM90_TMA_LOAD_MULTICASTES1A_vS1B_EENS_8epilogue10collective18CollectiveEpilogueINS1E_23Sm100TmaWarpSpecializedILi4ELi2ELi32ELb1ELb0EEEJSH_NS5_IJNSS_ISF_SC_EES1J_EEESI_SJ_SI_SJ_NS1E_6fusion15FusionCallbacksIS1I_NS1L_17LinearCombinationISI_fSI_fLNS_15FloatRoundStyleE2EEESH_S1K_JEEENS4_5SM1004TMEM4LOAD26SM100_TMEM_LOAD_16dp256b8xES10_S1A_NS4_17SM75_U32x4_LDSM_NENS4_14SM90_TMA_STOREES1A_NS4_17SM90_U32x4_STSM_NENS4_39AutoVectorizingCopyWithAssumedAlignmentILi128EEEEEEvvEEEEvNT_6ParamsE,"ax",@progbits
	.align	128
.text._ZN7cutlass13device_kernelINS_4gemm6kernel13GemmUniversalIN4cute5tupleIJiiiiEEENS1_10collective13CollectiveMmaINS1_35MainloopSm100TmaUmmaWarpSpecializedILi3ELi2ELi4ENS5_IJNS4_1CILi2EEENSA_ILi1EEESC_EEEEENS5_IJNSA_ILi64EEENSA_ILi256EEESF_EEENS_10bfloat16_tENS5_IJlSC_lEEESI_SJ_NS4_8TiledMMAINS4_8MMA_AtomIJNS4_20SM100_MMA_F16BF16_SSISI_SI_fLi64ELi256ELNS4_4UMMA5MajorE0ELSO_0ELNSN_7ScaleInE0ELSP_0EEEEEENS4_6LayoutINS5_IJSC_SC_SC_EEENS5_IJNSA_ILi0EEESU_SU_EEEEENS5_IJNS4_10UnderscoreESX_SX_EEEEENS4_13SM90_TMA_LOADENS4_14ComposedLayoutINS4_7SwizzleILi3ELi4ELi3EEENS4_18smem_ptr_flag_bitsILi16EEENSS_INS5_IJNSA_ILi8EEESF_EEENS5_IJSF_SC_EEEEEEEvNS4_8identityENS4_23SM90_TMA_LOAD_MULTICASTES1A_vS1B_EENS_8epilogue10collective18CollectiveEpilogueINS1E_23Sm100TmaWarpSpecializedILi4ELi2ELi32ELb1ELb0EEEJSH_NS5_IJNSS_ISF_SC_EES1J_EEESI_SJ_SI_SJ_NS1E_6fusion15FusionCallbacksIS1I_NS1L_17LinearCombinationISI_fSI_fLNS_15FloatRoundStyleE2EEESH_S1K_JEEENS4_5SM1004TMEM4LOAD26SM100_TMEM_LOAD_16dp256b8xES10_S1A_NS4_17SM75_U32x4_LDSM_NENS4_14SM90_TMA_STOREES1A_NS4_17SM90_U32x4_STSM_NENS4_39AutoVectorizingCopyWithAssumedAlignmentILi128EEEEEEvvEEEEvNT_6ParamsE:
        .type           _ZN7cutlass13device_kernelINS_4gemm6kernel13GemmUniversalIN4cute5tupleIJiiiiEEENS1_10collective13CollectiveMmaINS1_35MainloopSm100TmaUmmaWarpSpecializedILi3ELi2ELi4ENS5_IJNS4_1CILi2EEENSA_ILi1EEESC_EEEEENS5_IJNSA_ILi64EEENSA_ILi256EEESF_EEENS_10bfloat16_tENS5_IJlSC_lEEESI_SJ_NS4_8TiledMMAINS4_8MMA_AtomIJNS4_20SM100_MMA_F16BF16_SSISI_SI_fLi64ELi256ELNS4_4UMMA5MajorE0ELSO_0ELNSN_7ScaleInE0ELSP_0EEEEEENS4_6LayoutINS5_IJSC_SC_SC_EEENS5_IJNSA_ILi0EEESU_SU_EEEEENS5_IJNS4_10UnderscoreESX_SX_EEEEENS4_13SM90_TMA_LOADENS4_14ComposedLayoutINS4_7SwizzleILi3ELi4ELi3EEENS4_18smem_ptr_flag_bitsILi16EEENSS_INS5_IJNSA_ILi8EEESF_EEENS5_IJSF_SC_EEEEEEEvNS4_8identityENS4_23SM90_TMA_LOAD_MULTICASTES1A_vS1B_EENS_8epilogue10collective18CollectiveEpilogueINS1E_23Sm100TmaWarpSpecializedILi4ELi2ELi32ELb1ELb0EEEJSH_NS5_IJNSS_ISF_SC_EES1J_EEESI_SJ_SI_SJ_NS1E_6fusion15FusionCallbacksIS1I_NS1L_17LinearCombinationISI_fSI_fLNS_15FloatRoundStyleE2EEESH_S1K_JEEENS4_5SM1004TMEM4LOAD26SM100_TMEM_LOAD_16dp256b8xES10_S1A_NS4_17SM75_U32x4_LDSM_NENS4_14SM90_TMA_STOREES1A_NS4_17SM90_U32x4_STSM_NENS4_39AutoVectorizingCopyWithAssumedAlignmentILi128EEEEEEvvEEEEvNT_6ParamsE,@function
        .size           _ZN7cutlass13device_kernelINS_4gemm6kernel13GemmUniversalIN4cute5tupleIJiiiiEEENS1_10collective13CollectiveMmaINS1_35MainloopSm100TmaUmmaWarpSpecializedILi3ELi2ELi4ENS5_IJNS4_1CILi2EEENSA_ILi1EEESC_EEEEENS5_IJNSA_ILi64EEENSA_ILi256EEESF_EEENS_10bfloat16_tENS5_IJlSC_lEEESI_SJ_NS4_8TiledMMAINS4_8MMA_AtomIJNS4_20SM100_MMA_F16BF16_SSISI_SI_fLi64ELi256ELNS4_4UMMA5MajorE0ELSO_0ELNSN_7ScaleInE0ELSP_0EEEEEENS4_6LayoutINS5_IJSC_SC_SC_EEENS5_IJNSA_ILi0EEESU_SU_EEEEENS5_IJNS4_10UnderscoreESX_SX_EEEEENS4_13SM90_TMA_LOADENS4_14ComposedLayoutINS4_7SwizzleILi3ELi4ELi3EEENS4_18smem_ptr_flag_bitsILi16EEENSS_INS5_IJNSA_ILi8EEESF_EEENS5_IJSF_SC_EEEEEEEvNS4_8identityENS4_23SM90_TMA_LOAD_MULTICASTES1A_vS1B_EENS_8epilogue10collective18CollectiveEpilogueINS1E_23Sm100TmaWarpSpecializedILi4ELi2ELi32ELb1ELb0EEEJSH_NS5_IJNSS_ISF_SC_EES1J_EEESI_SJ_SI_SJ_NS1E_6fusion15FusionCallbacksIS1I_NS1L_17LinearCombinationISI_fSI_fLNS_15FloatRoundStyleE2EEESH_S1K_JEEENS4_5SM1004TMEM4LOAD26SM100_TMEM_LOAD_16dp256b8xES10_S1A_NS4_17SM75_U32x4_LDSM_NENS4_14SM90_TMA_STOREES1A_NS4_17SM90_U32x4_STSM_NENS4_39AutoVectorizingCopyWithAssumedAlignmentILi128EEEEEEvvEEEEvNT_6ParamsE,(.L_x_180 - _ZN7cutlass13device_kernelINS_4gemm6kernel13GemmUniversalIN4cute5tupleIJiiiiEEENS1_10collective13CollectiveMmaINS1_35MainloopSm100TmaUmmaWarpSpecializedILi3ELi2ELi4ENS5_IJNS4_1CILi2EEENSA_ILi1EEESC_EEEEENS5_IJNSA_ILi64EEENSA_ILi256EEESF_EEENS_10bfloat16_tENS5_IJlSC_lEEESI_SJ_NS4_8TiledMMAINS4_8MMA_AtomIJNS4_20SM100_MMA_F16BF16_SSISI_SI_fLi64ELi256ELNS4_4UMMA5MajorE0ELSO_0ELNSN_7ScaleInE0ELSP_0EEEEEENS4_6LayoutINS5_IJSC_SC_SC_EEENS5_IJNSA_ILi0EEESU_SU_EEEEENS5_IJNS4_10UnderscoreESX_SX_EEEEENS4_13SM90_TMA_LOADENS4_14ComposedLayoutINS4_7SwizzleILi3ELi4ELi3EEENS4_18smem_ptr_flag_bitsILi16EEENSS_INS5_IJNSA_ILi8EEESF_EEENS5_IJSF_SC_EEEEEEEvNS4_8identityENS4_23SM90_TMA_LOAD_MULTICASTES1A_vS1B_EENS_8epilogue10collective18CollectiveEpilogueINS1E_23Sm100TmaWarpSpecializedILi4ELi2ELi32ELb1ELb0EEEJSH_NS5_IJNSS_ISF_SC_EES1J_EEESI_SJ_SI_SJ_NS1E_6fusion15FusionCallbacksIS1I_NS1L_17LinearCombinationISI_fSI_fLNS_15FloatRoundStyleE2EEESH_S1K_JEEENS4_5SM1004TMEM4LOAD26SM100_TMEM_LOAD_16dp256b8xES10_S1A_NS4_17SM75_U32x4_LDSM_NENS4_14SM90_TMA_STOREES1A_NS4_17SM90_U32x4_STSM_NENS4_39AutoVectorizingCopyWithAssumedAlignmentILi128EEEEEEvvEEEEvNT_6ParamsE)
        .other          _ZN7cutlass13device_kernelINS_4gemm6kernel13GemmUniversalIN4cute5tupleIJiiiiEEENS1_10collective13CollectiveMmaINS1_35MainloopSm100TmaUmmaWarpSpecializedILi3ELi2ELi4ENS5_IJNS4_1CILi2EEENSA_ILi1EEESC_EEEEENS5_IJNSA_ILi64EEENSA_ILi256EEESF_EEENS_10bfloat16_tENS5_IJlSC_lEEESI_SJ_NS4_8TiledMMAINS4_8MMA_AtomIJNS4_20SM100_MMA_F16BF16_SSISI_SI_fLi64ELi256ELNS4_4UMMA5MajorE0ELSO_0ELNSN_7ScaleInE0ELSP_0EEEEEENS4_6LayoutINS5_IJSC_SC_SC_EEENS5_IJNSA_ILi0EEESU_SU_EEEEENS5_IJNS4_10UnderscoreESX_SX_EEEEENS4_13SM90_TMA_LOADENS4_14ComposedLayoutINS4_7SwizzleILi3ELi4ELi3EEENS4_18smem_ptr_flag_bitsILi16EEENSS_INS5_IJNSA_ILi8EEESF_EEENS5_IJSF_SC_EEEEEEEvNS4_8identityENS4_23SM90_TMA_LOAD_MULTICASTES1A_vS1B_EENS_8epilogue10collective18CollectiveEpilogueINS1E_23Sm100TmaWarpSpecializedILi4ELi2ELi32ELb1ELb0EEEJSH_NS5_IJNSS_ISF_SC_EES1J_EEESI_SJ_SI_SJ_NS1E_6fusion15FusionCallbacksIS1I_NS1L_17LinearCombinationISI_fSI_fLNS_15FloatRoundStyleE2EEESH_S1K_JEEENS4_5SM1004TMEM4LOAD26SM100_TMEM_LOAD_16dp256b8xES10_S1A_NS4_17SM75_U32x4_LDSM_NENS4_14SM90_TMA_STOREES1A_NS4_17SM90_U32x4_STSM_NENS4_39AutoVectorizingCopyWithAssumedAlignmentILi128EEEEEEvvEEEEvNT_6ParamsE,@"STO_CUDA_ENTRY STV_DEFAULT"
_ZN7cutlass13device_kernelINS_4gemm6kernel13GemmUniversalIN4cute5tupleIJiiiiEEENS1_10collective13CollectiveMmaINS1_35MainloopSm100TmaUmmaWarpSpecializedILi3ELi2ELi4ENS5_IJNS4_1CILi2EEENSA_ILi1EEESC_EEEEENS5_IJNSA_ILi64EEENSA_ILi256EEESF_EEENS_10bfloat16_tENS5_IJlSC_lEEESI_SJ_NS4_8TiledMMAINS4_8MMA_AtomIJNS4_20SM100_MMA_F16BF16_SSISI_SI_fLi64ELi256ELNS4_4UMMA5MajorE0ELSO_0ELNSN_7ScaleInE0ELSP_0EEEEEENS4_6LayoutINS5_IJSC_SC_SC_EEENS5_IJNSA_ILi0EEESU_SU_EEEEENS5_IJNS4_10UnderscoreESX_SX_EEEEENS4_13SM90_TMA_LOADENS4_14ComposedLayoutINS4_7SwizzleILi3ELi4ELi3EEENS4_18smem_ptr_flag_bitsILi16EEENSS_INS5_IJNSA_ILi8EEESF_EEENS5_IJSF_SC_EEEEEEEvNS4_8identityENS4_23SM90_TMA_LOAD_MULTICASTES1A_vS1B_EENS_8epilogue10collective18CollectiveEpilogueINS1E_23Sm100TmaWarpSpecializedILi4ELi2ELi32ELb1ELb0EEEJSH_NS5_IJNSS_ISF_SC_EES1J_EEESI_SJ_SI_SJ_NS1E_6fusion15FusionCallbacksIS1I_NS1L_17LinearCombinationISI_fSI_fLNS_15FloatRoundStyleE2EEESH_S1K_JEEENS4_5SM1004TMEM4LOAD26SM100_TMEM_LOAD_16dp256b8xES10_S1A_NS4_17SM75_U32x4_LDSM_NENS4_14SM90_TMA_STOREES1A_NS4_17SM90_U32x4_STSM_NENS4_39AutoVectorizingCopyWithAssumedAlignmentILi128EEEEEEvvEEEEvNT_6ParamsE:
[----:B------:R-:W1:Y:S01]  /*0000*/  LDC R1, c[0x0][0x37c] ;  /* 0x0000df00ff017b82 */ /* 0x000e620000000800 */
[----:B------:R-:W2:Y:S01]  /*0010*/  S2R R94, SR_TID.X ;  /* 0x00000000005e7919 */ /* 0x000ea20000002100 */
[----:B------:R-:W3:Y:S01]  /*0020*/  LDCU.64 UR8, c[0x0][0x890] ;  /* 0x00011200ff0877ac */ /* 0x000ee20008000a00 */
[----:B------:R-:W-:Y:S02]  /*0030*/  PRMT R81, RZ, 0x7610, R81 ;  /* 0x00007610ff517816 */ /* 0x000fe40000000051 */
[----:B------:R-:W-:Y:S01]  /*0040*/  ELECT P3, URZ, PT ;  /* 0x0000000000ff782f */ /* 0x000fe20003860000 */
[----:B---3--:R-:W-:-:S04]  /*0050*/  UISETP.NE.U32.AND UP0, UPT, UR8, URZ, UPT ;  /* 0x000000ff0800728c */ /* 0x008fc8000bf05070 */
[----:B------:R-:W-:Y:S01]  /*0060*/  UISETP.NE.AND.EX UP0, UPT, UR9, URZ, UPT, UP0 ;  /* 0x000000ff0900728c */ /* 0x000fe2000bf05300 */
[----:B--2---:R-:W-:-:S05]  /*0070*/  SHF.R.U32.HI R82, RZ, 0x5, R94 ;  /* 0x00000005ff527819 */ /* 0x004fca000001165e */
[----:B------:R-:W2:Y:S02]  /*0080*/  SHFL.IDX PT, R0, R82, RZ, 0x1f ;  /* 0x00001fff52007589 */ /* 0x000ea400000e0000 */
[----:B--2---:R-:W-:Y:S01]  /*0090*/  R2UR UR18, R0 ;  /* 0x00000000001272ca */ /* 0x004fe200000e0000 */
[----:B-1----:R-:W-:-:S14]  /*00a0*/  BRA.U UP0, `(.L_x_0) ;  /* 0x0000000100307547 */ /* 0x002fdc000b800000 */
[----:B------:R-:W1:Y:S02]  /*00b0*/  LDCU.64 UR4, c[0x0][0x888] ;  /* 0x00011100ff0477ac */ /* 0x000e640008000a00 */
[----:B-1----:R-:W-:-:S04]  /*00c0*/  UISETP.NE.U32.AND UP0, UPT, UR4, URZ, UPT ;  /* 0x000000ff0400728c */ /* 0x002fc8000bf05070 */
[----:B------:R-:W-:-:S09]  /*00d0*/  UISETP.NE.AND.EX UP0, UPT, UR5, URZ, UPT, UP0 ;  /* 0x000000ff0500728c */ /* 0x000fd2000bf05300 */
[----:B------:R-:W-:Y:S05]  /*00e0*/  BRA.U !UP0, `(.L_x_1) ;  /* 0x0000000108147547 */ /* 0x000fea000b800000 */
[----:B------:R-:W1:Y:S01]  /*00f0*/  LDC.64 R2, c[0x0][0x888] ;  /* 0x00022200ff027b82 */ /* 0x000e620000000a00 */
[----:B------:R-:W1:Y:S02]  /*0100*/  LDCU.64 UR4, c[0x0][0x358] ;  /* 0x00006b00ff0477ac */ /* 0x000e640008000a00 */
[----:B-1----:R1:W5:Y:S01]  /*0110*/  LDG.E R41, desc[UR4][R2.64] ;  /* 0x0000000402297981 */ /* 0x002362000c1e1900 */
[----:B------:R-:W-:Y:S01]  /*0120*/  HFMA2 R81, -RZ, RZ, 0, 5.9604644775390625e-08 ;  /* 0x00000001ff517431 */ /* 0x000fe200000001ff */
[----:B------:R-:W-:Y:S05]  /*0130*/  BRA `(.L_x_0) ;  /* 0x00000000000c7947 */ /* 0x000fea0003800000 */
.L_x_1:
[----:B------:R-:W1:Y:S01]  /*0140*/  LDCU UR4, c[0x0][0x880] ;  /* 0x00011000ff0477ac */ /* 0x000e620008000800 */
[----:B------:R-:W-:Y:S01]  /*0150*/  HFMA2 R81, -RZ, RZ, 0, 5.9604644775390625e-08 ;  /* 0x00000001ff517431 */ /* 0x000fe200000001ff */
[----:B-1----:R-:W-:-:S07]  /*0160*/  MOV R41, UR4 ;  /* 0x0000000400297c02 */ /* 0x002fce0008000f00 */
.L_x_0:
[----:B------:R-:W2:Y:S02]  /*0170*/  LDCU.64 UR4, c[0x0][0x8b0] ;  /* 0x00011600ff0477ac */ /* 0x000ea40008000a00 */
[----:B--2---:R-:W-:-:S04]  /*0180*/  UISETP.NE.U32.AND UP0, UPT, UR4, URZ, UPT ;  /* 0x000000ff0400728c */ /* 0x004fc8000bf05070 */
[----:B------:R-:W-:-:S09]  /*0190*/  UISETP.NE.AND.EX UP0, UPT, UR5, URZ, UPT, UP0 ;  /* 0x000000ff0500728c */ /* 0x000fd2000bf05300 */
[----:B------:R-:W-:Y:S05]  /*01a0*/  BRA.U UP0, `(.L_x_2) ;  /* 0x0000000100287547 */ /* 0x000fea000b800000 */
[----:B------:R-:W2:Y:S02]  /*01b0*/  LDCU.64 UR4, c[0x0][0x8a8] ;  /* 0x00011500ff0477ac */ /* 0x000ea40008000a00 */
[----:B--2---:R-:W-:-:S04]  /*01c0*/  UISETP.NE.U32.AND UP0, UPT, UR4, URZ, UPT ;  /* 0x000000ff0400728c */ /* 0x004fc8000bf05070 */
[----:B------:R-:W-:-:S09]  /*01d0*/  UISETP.NE.AND.EX UP0, UPT, UR5, URZ, UPT, UP0 ;  /* 0x000000ff0500728c */ /* 0x000fd2000bf05300 */
[----:B------:R-:W-:Y:S05]  /*01e0*/  BRA.U !UP0, `(.L_x_3) ;  /* 0x0000000108107547 */ /* 0x000fea000b800000 */
[----:B------:R-:W2:Y:S01]  /*01f0*/  LDC.64 R38, c[0x0][0x8a8] ;  /* 0x00022a00ff267b82 */ /* 0x000ea20000000a00 */
[----:B------:R-:W2:Y:S02]  /*0200*/  LDCU.64 UR4, c[0x0][0x358] ;  /* 0x00006b00ff0477ac */ /* 0x000ea40008000a00 */
[----:B--2---:R2:W5:Y:S01]  /*0210*/  LDG.E R38, desc[UR4][R38.64] ;  /* 0x0000000426267981 */ /* 0x004562000c1e1900 */
[----:B------:R-:W-:Y:S05]  /*0220*/  BRA `(.L_x_2) ;  /* 0x0000000000087947 */ /* 0x000fea0003800000 */
.L_x_3:
[----:B------:R-:W2:Y:S02]  /*0230*/  LDCU UR4, c[0x0][0x8a0] ;  /* 0x00011400ff0477ac */ /* 0x000ea40008000800 */
[----:B--2---:R-:W-:Y:S02]  /*0240*/  MOV R38, UR4 ;  /* 0x0000000400267c02 */ /* 0x004fe40008000f00 */
.L_x_2:
[----:B------:R-:W-:Y:S01]  /*0250*/  IMAD.U32 R0, RZ, RZ, UR18 ;  /* 0x00000012ff007e24 */ /* 0x000fe2000f8e00ff */
[----:B------:R-:W-:Y:S04]  /*0260*/  BSSY.RECONVERGENT B0, `(.L_x_4) ;  /* 0x000000c000007945 */ /* 0x000fe80003800200 */
[C---:B------:R-:W-:Y:S02]  /*0270*/  ISETP.NE.OR P1, PT, R0.reuse, 0x1, !P3 ;  /* 0x000000010000780c */ /* 0x040fe40005f25670 */
[----:B------:R-:W-:-:S11]  /*0280*/  ISETP.NE.OR P0, PT, R0, 0x3, !P3 ;  /* 0x000000030000780c */ /* 0x000fd60005f05670 */
[----:B------:R-:W-:Y:S05]  /*0290*/  @P1 BRA `(.L_x_5) ;  /* 0x0000000000201947 */ /* 0x000fea0003800000 */
[----:B------:R-:W3:Y:S02]  /*02a0*/  LDCU.64 UR4, c[0x0][0x348] ;  /* 0x00006900ff0477ac */ /* 0x000ee40008000a00 */
[----:B---3--:R-:W-:Y:S02]  /*02b0*/  UIADD3 UR6, UP1, UPT, UR4, 0x80, URZ ;  /* 0x0000008004067890 */ /* 0x008fe4000ff3e0ff */
[----:B------:R-:W-:Y:S02]  /*02c0*/  UIADD3 UR4, UP0, UPT, UR4, 0x180, URZ ;  /* 0x0000018004047890 */ /* 0x000fe4000ff1e0ff */
[----:B------:R-:W-:Y:S02]  /*02d0*/  UIADD3.X UR7, UPT, UPT, URZ, UR5, URZ, UP1, !UPT ;  /* 0x00000005ff077290 */ /* 0x000fe40008ffe4ff */
[----:B------:R-:W-:-:S07]  /*02e0*/  UIADD3.X UR5, UPT, UPT, URZ, UR5, URZ, UP0, !UPT ;  /* 0x00000005ff057290 */ /* 0x000fce00087fe4ff */
[----:B------:R3:W-:Y:S02]  /*02f0*/  UTMACCTL.PF [UR6] ;  /* 0x00000000060079b9 */ /* 0x0007e40008040000 */
[----:B------:R3:W-:Y:S02]  /*0300*/  UTMACCTL.PF [UR4] ;  /* 0x00000000040079b9 */ /* 0x0007e40008040000 */
[----:B---3--:R-:W-:Y:S01]  /*0310*/  NOP ;  /* 0x0000000000007918 */ /* 0x008fe20000000000 */
.L_x_5:
[----:B------:R-:W-:Y:S05]  /*0320*/  BSYNC.RECONVERGENT B0 ;  /* 0x0000000000007941 */ /* 0x000fea0003800200 */
.L_x_4:
[----:B------:R-:W-:Y:S04]  /*0330*/  BSSY.RECONVERGENT B0, `(.L_x_6) ;  /* 0x000000a000007945 */ /* 0x000fe80003800200 */
        /* <DEDUP_REMOVED lines=9> */
.L_x_7:
[----:B------:R-:W-:Y:S05]  /*03d0*/  BSYNC.RECONVERGENT B0 ;  /* 0x0000000000007941 */ /* 0x000fea0003800200 */
.L_x_6:
[----:B------:R-:W3:Y:S01]  /*03e0*/  LDCU.64 UR4, c[0x0][0x888] ;  /* 0x00011100ff0477ac */ /* 0x000ee20008000a00 */
[----:B------:R-:W-:Y:S02]  /*03f0*/  UISETP.EQ.U32.AND UP2, UPT, UR8, URZ, UPT ;  /* 0x000000ff0800728c */ /* 0x000fe4000bf42070 */
[----:B------:R-:W-:Y:S02]  /*0400*/  UPLOP3.LUT UP3, UPT, UPT, UPT, UPT, 0x80, 0x8 ;  /* 0x000000000008789c */ /* 0x000fe40003f6f070 */
[----:B---3--:R-:W-:-:S04]  /*0410*/  UISETP.NE.U32.AND UP0, UPT, UR4, URZ, UPT ;  /* 0x000000ff0400728c */ /* 0x008fc8000bf05070 */
[----:B------:R-:W-:-:S04]  /*0420*/  UISETP.NE.AND.EX UP1, UPT, UR5, URZ, UPT, UP0 ;  /* 0x000000ff0500728c */ /* 0x000fc8000bf25300 */
[----:B------:R-:W-:-:S04]  /*0430*/  UISETP.EQ.OR.EX UP4, UPT, UR9, URZ, !UP1, UP2 ;  /* 0x000000ff0900728c */ /* 0x000fc8000cf82720 */
[----:B------:R-:W-:-:S06]  /*0440*/  UP2UR UR4, UPR, URZ, 0x10 ;  /* 0x00000010ff047883 */ /* 0x000fcc0008000000 */
[----:B------:R-:W-:Y:S01]  /*0450*/  MOV R85, UR4 ;  /* 0x0000000400557c02 */ /* 0x000fe20008000f00 */
[----:B------:R-:W-:Y:S06]  /*0460*/  BRA.U !UP4, `(.L_x_8) ;  /* 0x000000010c207547 */ /* 0x000fec000b800000 */
[----:B------:R-:W-:Y:S01]  /*0470*/  UISETP.NE.U32.AND UP2, UPT, UR8, URZ, UPT ;  /* 0x000000ff0800728c */ /* 0x000fe2000bf45070 */
[----:B-----5:R-:W-:Y:S01]  /*0480*/  FSETP.NEU.AND P0, PT, R41, RZ, PT ;  /* 0x000000ff2900720b */ /* 0x020fe20003f0d000 */
[----:B------:R-:W-:Y:S02]  /*0490*/  USEL UR4, URZ, 0xffffffff, UP1 ;  /* 0xffffffffff047887 */ /* 0x000fe40008800000 */
[----:B------:R-:W-:-:S10]  /*04a0*/  UISETP.NE.AND.EX UP2, UPT, UR9, URZ, UPT, UP2 ;  /* 0x000000ff0900728c */ /* 0x000fd4000bf45320 */
[----:B------:R-:W-:Y:S01]  /*04b0*/  VOTEU.ANY UP0, P0 ;  /* 0x0000000000ff7886 */ /* 0x000fe20000000100 */
[----:B------:R-:W-:-:S04]  /*04c0*/  @!UP2 USEL UR4, URZ, 0xffffffff, UP0 ;  /* 0xffffffffff04a887 */ /* 0x000fc80008000000 */
[----:B------:R-:W-:-:S04]  /*04d0*/  ULOP3.LUT UR4, UR4, 0x1, URZ, 0xc0, !UPT ;  /* 0x0000000104047892 */ /* 0x000fc8000f8ec0ff */
[----:B------:R-:W-:-:S11]  /*04e0*/  UISETP.NE.U32.AND UP3, UPT, UR4, 0x1, UPT ;  /* 0x000000010400788c */ /* 0x000fd6000bf65070 */
.L_x_8:
[----:B-1----:R-:W1:Y:S01]  /*04f0*/  SHFL.IDX PT, R2, R82, RZ, 0x1f ;  /* 0x00001fff52027589 */ /* 0x002e6200000e0000 */
[----:B------:R-:W-:Y:S01]  /*0500*/  UISETP.NE.AND UP6, UPT, UR18, 0x2, UPT ;  /* 0x000000021200788c */ /* 0x000fe2000bfc5270 */
[----:B-1----:R-:W-:-:S13]  /*0510*/  ISETP.NE.AND P0, PT, R2, RZ, PT ;  /* 0x000000ff0200720c */ /* 0x002fda0003f05270 */
[----:B------:R-:W-:Y:S05]  /*0520*/  @P0 BRA `(.L_x_9) ;  /* 0x0000000000500947 */ /* 0x000fea0003800000 */
[----:B------:R-:W1:Y:S01]  /*0530*/  S2UR UR4, SR_CgaCtaId ;  /* 0x00000000000479c3 */ /* 0x000e620000008800 */
[----:B------:R-:W-:Y:S01]  /*0540*/  UMOV UR5, 0x400 ;  /* 0x0000040000057882 */ /* 0x000fe20000000000 */
[----:B------:R-:W-:Y:S01]  /*0550*/  UMOV UR8, 0x1 ;  /* 0x0000000100087882 */ /* 0x000fe20000000000 */
[----:B------:R-:W-:Y:S01]  /*0560*/  UMOV UR6, 0x2 ;  /* 0x0000000200067882 */ /* 0x000fe20000000000 */
[----:B------:R-:W-:-:S04]  /*0570*/  UIADD3 UR8, UPT, UPT, -UR8, 0x100000, URZ ;  /* 0x0010000008087890 */ /* 0x000fc8000fffe1ff */
[----:B------:R-:W-:Y:S02]  /*0580*/  USHF.L.U32 UR9, UR8, 0xb, URZ ;  /* 0x0000000b08097899 */ /* 0x000fe400080006ff */
[----:B------:R-:W-:Y:S02]  /*0590*/  USHF.L.U32 UR8, UR8, 0x1, URZ ;  /* 0x0000000108087899 */ /* 0x000fe400080006ff */
[----:B------:R-:W-:-:S04]  /*05a0*/  UIADD3 UR6, UPT, UPT, -UR6, 0x100000, URZ ;  /* 0x0010000006067890 */ /* 0x000fc8000fffe1ff */
[----:B------:R-:W-:Y:S02]  /*05b0*/  USHF.L.U32 UR7, UR6, 0xb, URZ ;  /* 0x0000000b06077899 */ /* 0x000fe400080006ff */
[----:B------:R-:W-:Y:S01]  /*05c0*/  USHF.L.U32 UR6, UR6, 0x1, URZ ;  /* 0x0000000106067899 */ /* 0x000fe200080006ff */
[----:B------:R-:W-:Y:S01]  /*05d0*/  ELECT P0, URZ, PT ;  /* 0x0000000000ff782f */ /* 0x000fe20003800000 */
[----:B-1----:R-:W-:Y:S01]  /*05e0*/  ULEA UR4, UR4, UR5, 0x18 ;  /* 0x0000000504047291 */ /* 0x002fe2000f8ec0ff */
[----:B------:R-:W1:Y:S11]  /*05f0*/  FENCE.VIEW.ASYNC.S ;  /* 0x00000000000073c6 */ /* 0x000e760000000000 */
[----:B-1----:R1:W3:Y:S01]  /*0600*/  SYNCS.EXCH.64 URZ, [UR4], UR8 ;  /* 0x0000000804ff75b2 */ /* 0x0022e20008000100 */
[----:B------:R1:W4:Y:S01]  /*0610*/  SYNCS.EXCH.64 URZ, [UR4+0x18], UR6 ;  /* 0x0000180604ff75b2 */ /* 0x0003220008000100 */
[----:B------:R1:W1:Y:S01]  /*0620*/  SYNCS.EXCH.64 URZ, [UR4+0x8], UR8 ;  /* 0x0000080804ff75b2 */ /* 0x0002620008000100 */
[----:B------:R1:W1:Y:S01]  /*0630*/  SYNCS.EXCH.64 URZ, [UR4+0x20], UR6 ;  /* 0x0000200604ff75b2 */ /* 0x0002620008000100 */
[----:B------:R1:W1:Y:S01]  /*0640*/  SYNCS.EXCH.64 URZ, [UR4+0x10], UR8 ;  /* 0x0000100804ff75b2 */ /* 0x0002620008000100 */
[----:B------:R1:W1:Y:S01]  /*0650*/  SYNCS.EXCH.64 URZ, [UR4+0x28], UR6 ;  /* 0x0000280604ff75b2 */ /* 0x0002620008000100 */
[----:B------:R-:W-:Y:S01]  /*0660*/  NOP ;  /* 0x0000000000007918 */ /* 0x000fe20000000000 */
.L_x_9:
[----:B------:R-:W2:Y:S01]  /*0670*/  SHFL.IDX PT, R2, R82, RZ, 0x1f ;  /* 0x00001fff52027589 */ /* 0x000ea200000e0000 */
[----:B------:R-:W-:Y:S01]  /*0680*/  NOP ;  /* 0x0000000000007918 */ /* 0x000fe20000000000 */
[----:B--2---:R-:W-:-:S13]  /*0690*/  ISETP.NE.AND P0, PT, R2, 0x1, PT ;  /* 0x000000010200780c */ /* 0x004fda0003f05270 */
[----:B------:R-:W-:Y:S05]  /*06a0*/  @P0 BRA `(.L_x_10) ;  /* 0x0000000000580947 */ /* 0x000fea0003800000 */
[----:B-1----:R-:W1:Y:S01]  /*06b0*/  S2UR UR4, SR_CgaCtaId ;  /* 0x00000000000479c3 */ /* 0x002e620000008800 */
        /* <DEDUP_REMOVED lines=12> */
[----:B-1----:R2:W1:Y:S01]  /*0780*/  SYNCS.EXCH.64 URZ, [UR4+0x30], UR8 ;  /* 0x0000300804ff75b2 */ /* 0x0024620008000100 */
[----:B------:R2:W1:Y:S01]  /*0790*/  SYNCS.EXCH.64 URZ, [UR4+0x50], UR6 ;  /* 0x0000500604ff75b2 */ /* 0x0004620008000100 */
[----:B------:R2:W1:Y:S01]  /*07a0*/  SYNCS.EXCH.64 URZ, [UR4+0x38], UR8 ;  /* 0x0000380804ff75b2 */ /* 0x0004620008000100 */
[----:B------:R2:W1:Y:S01]  /*07b0*/  SYNCS.EXCH.64 URZ, [UR4+0x58], UR6 ;  /* 0x0000580604ff75b2 */ /* 0x0004620008000100 */
[----:B------:R2:W1:Y:S01]  /*07c0*/  SYNCS.EXCH.64 URZ, [UR4+0x40], UR8 ;  /* 0x0000400804ff75b2 */ /* 0x0004620008000100 */
[----:B------:R2:W1:Y:S01]  /*07d0*/  SYNCS.EXCH.64 URZ, [UR4+0x60], UR6 ;  /* 0x0000600604ff75b2 */ /* 0x0004620008000100 */
[----:B------:R2:W1:Y:S01]  /*07e0*/  SYNCS.EXCH.64 URZ, [UR4+0x48], UR8 ;  /* 0x0000480804ff75b2 */ /* 0x0004620008000100 */
[----:B------:R2:W1:Y:S02]  /*07f0*/  SYNCS.EXCH.64 URZ, [UR4+0x68], UR6 ;  /* 0x0000680604ff75b2 */ /* 0x0004640008000100 */
[----:B--2---:R-:W-:Y:S01]  /*0800*/  NOP ;  /* 0x0000000000007918 */ /* 0x004fe20000000000 */
.L_x_10:
[----:B------:R-:W2:Y:S01]  /*0810*/  SHFL.IDX PT, R2, R82, RZ, 0x1f ;  /* 0x00001fff52027589 */ /* 0x000ea200000e0000 */
[----:B------:R-:W-:Y:S01]  /*0820*/  NOP ;  /* 0x0000000000007918 */ /* 0x000fe20000000000 */
[----:B--2---:R-:W-:-:S13]  /*0830*/  ISETP.NE.AND P0, PT, R2, 0x3, PT ;  /* 0x000000030200780c */ /* 0x004fda0003f05270 */
[----:B------:R-:W-:Y:S05]  /*0840*/  @P0 BRA `(.L_x_11) ;  /* 0x0000000000300947 */ /* 0x000fea0003800000 */
[----:B-1----:R-:W1:Y:S01]  /*0850*/  S2UR UR4, SR_CgaCtaId ;  /* 0x00000000000479c3 */ /* 0x002e620000008800 */
[----:B------:R-:W-:Y:S01]  /*0860*/  UMOV UR6, 0x400 ;  /* 0x0000040000067882 */ /* 0x000fe20000000000 */
[----:B------:R-:W-:Y:S01]  /*0870*/  UMOV UR5, 0x20 ;  /* 0x0000002000057882 */ /* 0x000fe20000000000 */
[----:B------:R-:W-:Y:S01]  /*0880*/  ELECT P0, URZ, PT ;  /* 0x0000000000ff782f */ /* 0x000fe20003800000 */
[----:B-1----:R-:W-:Y:S02]  /*0890*/  ULEA UR6, UR4, UR6, 0x18 ;  /* 0x0000000604067291 */ /* 0x002fe4000f8ec0ff */
[----:B------:R-:W-:-:S04]  /*08a0*/  UIADD3 UR4, UPT, UPT, -UR5, 0x100000, URZ ;  /* 0x0010000005047890 */ /* 0x000fc8000fffe1ff */
[----:B------:R-:W-:Y:S02]  /*08b0*/  USHF.L.U32 UR5, UR4, 0xb, URZ ;  /* 0x0000000b04057899 */ /* 0x000fe400080006ff */
[----:B------:R-:W-:Y:S01]  /*08c0*/  USHF.L.U32 UR4, UR4, 0x1, URZ ;  /* 0x0000000104047899 */ /* 0x000fe200080006ff */
[----:B------:R-:W1:Y:S11]  /*08d0*/  FENCE.VIEW.ASYNC.S ;  /* 0x00000000000073c6 */ /* 0x000e760000000000 */
[----:B-1----:R2:W1:Y:S01]  /*08e0*/  SYNCS.EXCH.64 URZ, [UR6+0x70], UR4 ;  /* 0x0000700406ff75b2 */ /* 0x0024620008000100 */
[----:B------:R2:W1:Y:S02]  /*08f0*/  SYNCS.EXCH.64 URZ, [UR6+0x78], UR4 ;  /* 0x0000780406ff75b2 */ /* 0x0004640008000100 */
[----:B--2---:R-:W-:Y:S01]  /*0900*/  NOP ;  /* 0x0000000000007918 */ /* 0x004fe20000000000 */
.L_x_11:
[----:B------:R-:W2:Y:S01]  /*0910*/  SHFL.IDX PT, R2, R82, RZ, 0x1f ;  /* 0x00001fff52027589 */ /* 0x000ea200000e0000 */
[----:B------:R-:W-:Y:S01]  /*0920*/  NOP ;  /* 0x0000000000007918 */ /* 0x000fe20000000000 */
[----:B--2---:R-:W-:-:S13]  /*0930*/  ISETP.NE.AND P0, PT, R2, 0x4, PT ;  /* 0x000000040200780c */ /* 0x004fda0003f05270 */
[----:B------:R-:W-:Y:S05]  /*0940*/  @P0 BRA `(.L_x_12) ;  /* 0x00000000004c0947 */ /* 0x000fea0003800000 */
[----:B-1----:R-:W1:Y:S01]  /*0950*/  S2UR UR6, SR_CgaCtaId ;  /* 0x00000000000679c3 */ /* 0x002e620000008800 */
[----:B------:R-:W-:Y:S01]  /*0960*/  UMOV UR4, 0x1e0 ;  /* 0x000001e000047882 */ /* 0x000fe20000000000 */
[----:B------:R-:W-:Y:S01]  /*0970*/  UMOV UR5, 0x400 ;  /* 0x0000040000057882 */ /* 0x000fe20000000000 */
[----:B------:R-:W-:Y:S01]  /*0980*/  USEL UR4, UR4, 0x1a0, UP3 ;  /* 0x000001a004047887 */ /* 0x000fe20009800000 */
[----:B------:R-:W-:Y:S01]  /*0990*/  UMOV UR8, 0x1 ;  /* 0x0000000100087882 */ /* 0x000fe20000000000 */
[----:B------:R-:W-:Y:S01]  /*09a0*/  ELECT P0, URZ, PT ;  /* 0x0000000000ff782f */ /* 0x000fe20003800000 */
[----:B------:R-:W-:-:S04]  /*09b0*/  UIADD3 UR8, UPT, UPT, -UR8, 0x100000, URZ ;  /* 0x0010000008087890 */ /* 0x000fc8000fffe1ff */
[----:B------:R-:W-:Y:S02]  /*09c0*/  USHF.L.U32 UR9, UR8, 0xb, URZ ;  /* 0x0000000b08097899 */ /* 0x000fe400080006ff */
[----:B------:R-:W-:Y:S02]  /*09d0*/  USHF.L.U32 UR8, UR8, 0x1, URZ ;  /* 0x0000000108087899 */ /* 0x000fe400080006ff */
[----:B-1----:R-:W-:Y:S02]  /*09e0*/  ULEA UR6, UR6, UR5, 0x18 ;  /* 0x0000000506067291 */ /* 0x002fe4000f8ec0ff */
[----:B------:R-:W-:-:S04]  /*09f0*/  UIADD3 UR4, UPT, UPT, -UR4, 0x100000, URZ ;  /* 0x0010000004047890 */ /* 0x000fc8000fffe1ff */
[----:B------:R-:W-:Y:S02]  /*0a00*/  USHF.L.U32 UR5, UR4, 0xb, URZ ;  /* 0x0000000b04057899 */ /* 0x000fe400080006ff */
[----:B------:R-:W-:Y:S01]  /*0a10*/  USHF.L.U32 UR4, UR4, 0x1, URZ ;  /* 0x0000000104047899 */ /* 0x000fe200080006ff */
[----:B------:R-:W1:Y:S03]  /*0a20*/  FENCE.VIEW.ASYNC.S ;  /* 0x00000000000073c6 */ /* 0x000e660000000000 */
[----:B-1----:R2:W1:Y:S08]  /*0a30*/  SYNCS.EXCH.64 URZ, [UR6+0x80], UR8 ;  /* 0x0000800806ff75b2 */ /* 0x0024700008000100 */
[----:B------:R2:W1:Y:S01]  /*0a40*/  SYNCS.EXCH.64 URZ, [UR6+0x90], UR4 ;  /* 0x0000900406ff75b2 */ /* 0x0004620008000100 */
[----:B------:R2:W1:Y:S01]  /*0a50*/  SYNCS.EXCH.64 URZ, [UR6+0x88], UR8 ;  /* 0x0000880806ff75b2 */ /* 0x0004620008000100 */
[----:B------:R2:W1:Y:S02]  /*0a60*/  SYNCS.EXCH.64 URZ, [UR6+0x98], UR4 ;  /* 0x0000980406ff75b2 */ /* 0x0004640008000100 */
[----:B--2---:R-:W-:Y:S01]  /*0a70*/  NOP ;  /* 0x0000000000007918 */ /* 0x004fe20000000000 */
.L_x_12:
        /* <DEDUP_REMOVED lines=26> */
.L_x_13:
[----:B------:R-:W2:Y:S01]  /*0c20*/  SHFL.IDX PT, R2, R82, RZ, 0x1f ;  /* 0x00001fff52027589 */ /* 0x000ea200000e0000 */
[----:B------:R-:W-:Y:S01]  /*0c30*/  NOP ;  /* 0x0000000000007918 */ /* 0x000fe20000000000 */
[----:B--2---:R-:W-:-:S13]  /*0c40*/  ISETP.NE.AND P0, PT, R2, 0x3, PT ;  /* 0x000000030200780c */ /* 0x004fda0003f05270 */
[----:B------:R-:W-:Y:S05]  /*0c50*/  @P0 BRA `(.L_x_14) ;  /* 0x0000000000380947 */ /* 0x000fea0003800000 */
[----:B------:R-:W2:Y:S01]  /*0c60*/  S2UR UR5, SR_CgaCtaId ;  /* 0x00000000000579c3 */ /* 0x000ea20000008800 */
[----:B-1----:R-:W-:Y:S01]  /*0c70*/  UMOV UR4, 0x400 ;  /* 0x0000040000047882 */ /* 0x002fe20000000000 */
[----:B------:R-:W-:Y:S01]  /*0c80*/  UMOV UR6, 0x20 ;  /* 0x0000002000067882 */ /* 0x000fe20000000000 */
[----:B------:R-:W-:Y:S01]  /*0c90*/  ELECT P0, URZ, PT ;  /* 0x0000000000ff782f */ /* 0x000fe20003800000 */
[----:B------:R-:W-:-:S04]  /*0ca0*/  UIADD3 UR6, UPT, UPT, -UR6, 0x100000, URZ ;  /* 0x0010000006067890 */ /* 0x000fc8000fffe1ff */
[----:B------:R-:W-:Y:S02]  /*0cb0*/  USHF.L.U32 UR7, UR6, 0xb, URZ ;  /* 0x0000000b06077899 */ /* 0x000fe400080006ff */
[----:B------:R-:W-:Y:S02]  /*0cc0*/  USHF.L.U32 UR6, UR6, 0x1, URZ ;  /* 0x0000000106067899 */ /* 0x000fe400080006ff */
[----:B--2---:R-:W-:Y:S01]  /*0cd0*/  ULEA UR4, UR5, UR4, 0x18 ;  /* 0x0000000405047291 */ /* 0x004fe2000f8ec0ff */
[----:B------:R-:W1:Y:S11]  /*0ce0*/  FENCE.VIEW.ASYNC.S ;  /* 0x00000000000073c6 */ /* 0x000e760000000000 */
[----:B-1----:R2:W1:Y:S01]  /*0cf0*/  SYNCS.EXCH.64 URZ, [UR4+0xe0], UR6 ;  /* 0x0000e00604ff75b2 */ /* 0x0024620008000100 */
[----:B------:R2:W1:Y:S01]  /*0d00*/  SYNCS.EXCH.64 URZ, [UR4+0xf0], UR6 ;  /* 0x0000f00604ff75b2 */ /* 0x0004620008000100 */
[----:B------:R2:W1:Y:S01]  /*0d10*/  SYNCS.EXCH.64 URZ, [UR4+0xe8], UR6 ;  /* 0x0000e80604ff75b2 */ /* 0x0004620008000100 */
[----:B------:R2:W1:Y:S02]  /*0d20*/  SYNCS.EXCH.64 URZ, [UR4+0xf8], UR6 ;  /* 0x0000f80604ff75b2 */ /* 0x0004640008000100 */
[----:B--2---:R-:W-:Y:S01]  /*0d30*/  NOP ;  /* 0x0000000000007918 */ /* 0x004fe20000000000 */
.L_x_14:
[----:B-1----:R-:W1:Y:S01]  /*0d40*/  LDCU UR4, c[0x0][0x36c] ;  /* 0x00006d80ff0477ac */ /* 0x002e620008000800 */
[----:B------:R-:W-:Y:S01]  /*0d50*/  ISETP.NE.OR P3, PT, R0, 0x2, !P3 ;  /* 0x000000020000780c */ /* 0x000fe20005f65670 */
[----:B------:R-:W-:Y:S01]  /*0d60*/  NOP ;  /* 0x0000000000007918 */ /* 0x000fe20000000000 */
[----:B------:R-:W-:Y:S01]  /*0d70*/  LOP3.LUT R0, R94, 0x1f, RZ, 0xc0, !PT ;  /* 0x0000001f5e007812 */ /* 0x000fe200078ec0ff */
[----:B------:R-:W-:Y:S02]  /*0d80*/  UISETP.NE.AND UP4, UPT, UR18, URZ, UPT ;  /* 0x000000ff1200728c */ /* 0x000fe4000bf85270 */
[----:B-1----:R-:W-:-:S09]  /*0d90*/  UISETP.EQ.U32.AND UP5, UPT, UR4, 0x1, UPT ;  /* 0x000000010400788c */ /* 0x002fd2000bfa2070 */
[----:B------:R-:W-:Y:S05]  /*0da0*/  BRA.U !UP5, `(.L_x_15) ;  /* 0x000000010d087547 */ /* 0x000fea000b800000 */
[----:B---34-:R-:W-:Y:S01]  /*0db0*/  UCGABAR_ARV ;  /* 0x00000000000079c7 */ /* 0x018fe20008000000 */
[----:B------:R-:W-:Y:S05]  /*0dc0*/  BRA `(.L_x_16) ;  /* 0x0000000000047947 */ /* 0x000fea0003800000 */
.L_x_15:
[----:B---34-:R-:W-:Y:S01]  /*0dd0*/  NOP ;  /* 0x0000000000007918 */ /* 0x018fe20000000000 */
.L_x_16:
[----:B------:R-:W1:Y:S01]  /*0de0*/  S2UR UR30, SR_CTAID.X ;  /* 0x00000000001e79c3 */ /* 0x000e620000002500 */
[----:B------:R-:W-:-:S05]  /*0df0*/  CS2R.32 R84, SR_CgaSize ;  /* 0x0000000000547805 */ /* 0x000fca0000008a00 */
[----:B------:R-:W-:-:S05]  /*0e00*/  IMAD R84, R84, -0xa0, RZ ;  /* 0xffffff6054547824 */ /* 0x000fca00078e02ff */
[----:B------:R-:W-:-:S14]  /*0e10*/  R2UR UR5, R84 ;  /* 0x00000000540572ca */ /* 0x000fdc00000e0000 */
[----:B------:R-:W2:Y:S01]  /*0e20*/  LDCU UR5, c[0x0][UR5+0x2b0] ;  /* 0x00005600050577ac */ /* 0x000ea20008000800 */
[----:B------:R-:W-:-:S05]  /*0e30*/  CS2R.32 R84, SR_CgaSize ;  /* 0x0000000000547805 */ /* 0x000fca0000008a00 */
[----:B------:R-:W-:-:S05]  /*0e40*/  IMAD R84, R84, -0xa0, RZ ;  /* 0xffffff6054547824 */ /* 0x000fca00078e02ff */
[----:B------:R-:W-:-:S14]  /*0e50*/  R2UR UR4, R84 ;  /* 0x00000000540472ca */ /* 0x000fdc00000e0000 */
[----:B------:R-:W3:Y:S01]  /*0e60*/  LDCU UR4, c[0x0][UR4+0x2b4] ;  /* 0x00005680040477ac */ /* 0x000ee20008000800 */
[----:B------:R-:W4:Y:S01]  /*0e70*/  S2UR UR31, SR_CTAID.Y ;  /* 0x00000000001f79c3 */ /* 0x000f220000002600 */
[----:B------:R-:W-:-:S05]  /*0e80*/  CS2R.32 R84, SR_CgaSize ;  /* 0x0000000000547805 */ /* 0x000fca0000008a00 */
[----:B------:R-:W-:-:S05]  /*0e90*/  IMAD R84, R84, -0xa0, RZ ;  /* 0xffffff6054547824 */ /* 0x000fca00078e02ff */
[----:B------:R-:W-:-:S14]  /*0ea0*/  R2UR UR7, R84 ;  /* 0x00000000540772ca */ /* 0x000fdc00000e0000 */
[----:B------:R-:W3:Y:S01]  /*0eb0*/  LDCU UR7, c[0x0][UR7+0x2a0] ;  /* 0x00005400070777ac */ /* 0x000ee20008000800 */
[----:B------:R-:W-:-:S05]  /*0ec0*/  CS2R.32 R84, SR_CgaSize ;  /* 0x0000000000547805 */ /* 0x000fca0000008a00 */
[----:B------:R-:W-:-:S05]  /*0ed0*/  IMAD R84, R84, -0xa0, RZ ;  /* 0xffffff6054547824 */ /* 0x000fca00078e02ff */
[----:B------:R-:W-:-:S14]  /*0ee0*/  R2UR UR8, R84 ;  /* 0x00000000540872ca */ /* 0x000fdc00000e0000 */
[----:B------:R-:W3:Y:S01]  /*0ef0*/  LDCU UR8, c[0x0][UR8+0x2a4] ;  /* 0x00005480080877ac */ /* 0x000ee20008000800 */
[----:B------:R-:W3:Y:S01]  /*0f00*/  S2UR UR9, SR_CgaCtaId ;  /* 0x00000000000979c3 */ /* 0x000ee20000008800 */
[----:B------:R-:W3:Y:S01]  /*0f10*/  LDCU UR19, c[0x0][0xb24] ;  /* 0x00016480ff1377ac */ /* 0x000ee20008000800 */
[----:B------:R-:W3:Y:S01]  /*0f20*/  LDCU UR42, c[0x0][0xb24] ;  /* 0x00016480ff2a77ac */ /* 0x000ee20008000800 */
[----:B-1----:R-:W-:Y:S01]  /*0f30*/  I2FP.F32.U32 R3, UR30 ;  /* 0x0000001e00037c45 */ /* 0x002fe20008201000 */
[----:B------:R-:W1:Y:S04]  /*0f40*/  LDCU UR22, c[0x0][0xb30] ;  /* 0x00016600ff1677ac */ /* 0x000e680008000800 */
[----:B--2---:R-:W-:Y:S01]  /*0f50*/  FMUL R3, R3, UR5 ;  /* 0x0000000503037c20 */ /* 0x004fe20008400000 */
[----:B----4-:R-:W-:-:S05]  /*0f60*/  I2FP.F32.U32 R2, UR31 ;  /* 0x0000001f00027c45 */ /* 0x010fca0008201000 */
[----:B------:R-:W2:Y:S01]  /*0f70*/  F2I.U32.TRUNC.NTZ R3, R3 ;  /* 0x0000000300037305 */ /* 0x000ea2000020f000 */
[----:B---3--:R-:W-:Y:S01]  /*0f80*/  FMUL R2, R2, UR4 ;  /* 0x0000000402027c20 */ /* 0x008fe20008400000 */
[----:B------:R-:W-:-:S06]  /*0f90*/  USHF.L.U32 UR28, UR9, 0xd, URZ ;  /* 0x0000000d091c7899 */ /* 0x000fcc00080006ff */
[----:B------:R-:W3:Y:S01]  /*0fa0*/  F2I.U32.TRUNC.NTZ R2, R2 ;  /* 0x0000000200027305 */ /* 0x000ee2000020f000 */
[----:B------:R-:W-:Y:S01]  /*0fb0*/  ULOP3.LUT UR28, UR28, 0x2000, URZ, 0xc0, !UPT ;  /* 0x000020001c1c7892 */ /* 0x000fe2000f8ec0ff */
[----:B--2---:R-:W-:Y:S02]  /*0fc0*/  R2UR UR4, R3 ;  /* 0x00000000030472ca */ /* 0x004fe400000e0000 */
[----:B---3--:R-:W-:Y:S02]  /*0fd0*/  R2UR UR6, R2 ;  /* 0x00000000020672ca */ /* 0x008fe400000e0000 */
[----:B------:R-:W-:-:S09]  /*0fe0*/  PRMT R2, RZ, 0x7610, R2 ;  /* 0x00007610ff027816 */ /* 0x000fd20000000002 */
[----:B------:R-:W-:-:S04]  /*0ff0*/  UIADD3 UR5, UPT, UPT, -UR4, URZ, URZ ;  /* 0x000000ff04057290 */ /* 0x000fc8000fffe1ff */
[----:B------:R-:W-:Y:S02]  /*1000*/  UIMAD UR5, UR7, UR5, UR30 ;  /* 0x00000005070572a4 */ /* 0x000fe4000f8e021e */
[----:B------:R-:W-:-:S04]  /*1010*/  UIADD3 UR4, UPT, UPT, -UR6, URZ, URZ ;  /* 0x000000ff06047290 */ /* 0x000fc8000fffe1ff */
[----:B------:R-:W-:Y:S01]  /*1020*/  IMAD.U32 R84, RZ, RZ, UR5 ;  /* 0x00000005ff547e24 */ /* 0x000fe2000f8e00ff */
[----:B------:R-:W-:-:S06]  /*1030*/  UIMAD UR4, UR8, UR4, UR31 ;  /* 0x00000004080472a4 */ /* 0x000fcc000f8e021f */
[----:B------:R-:W-:Y:S01]  /*1040*/  IMAD.U32 R83, RZ, RZ, UR4 ;  /* 0x00000004ff537e24 */ /* 0x000fe2000f8e00ff */
[----:B-1----:R-:W-:Y:S06]  /*1050*/  BRA.U UP4, `(.L_x_17) ;  /* 0x00000001042c7547 */ /* 0x002fec000b800000 */
[----:B------:R-:W-:Y:S02]  /*1060*/  R2UR UR4, R83 ;  /* 0x00000000530472ca */ /* 0x000fe400000e0000 */
[----:B------:R-:W-:-:S11]  /*1070*/  R2UR UR6, R84 ;  /* 0x00000000540672ca */ /* 0x000fd600000e0000 */
[----:B------:R-:W-:-:S04]  /*1080*/  UISETP.NE.AND UP0, UPT, UR4, URZ, UPT ;  /* 0x000000ff0400728c */ /* 0x000fc8000bf05270 */
[----:B------:R-:W-:-:S04]  /*1090*/  UISETP.EQ.OR UP0, UPT, UR6, URZ, !UP0 ;  /* 0x000000ff0600728c */ /* 0x000fc8000c702670 */
[----:B------:R-:W-:Y:S02]  /*10a0*/  USEL UR5, URZ, 0x1, !UP0 ;  /* 0x00000001ff057887 */ /* 0x000fe4000c000000 */
[----:B------:R-:W-:-:S04]  /*10b0*/  UISETP.NE.AND UP0, UPT, UR4, URZ, UPT ;  /* 0x000000ff0400728c */ /* 0x000fc8000bf05270 */
[----:B------:R-:W-:Y:S02]  /*10c0*/  USEL UR4, URZ, 0x2, UP0 ;  /* 0x00000002ff047887 */ /* 0x000fe40008000000 */
[----:B------:R-:W-:-:S04]  /*10d0*/  UISETP.NE.AND UP0, UPT, UR6, 0x1, UPT ;  /* 0x000000010600788c */ /* 0x000fc8000bf05270 */
[----:B------:R-:W-:-:S04]  /*10e0*/  USEL UR4, UR4, 0x2, UP0 ;  /* 0x0000000204047887 */ /* 0x000fc80008000000 */
[----:B------:R-:W-:-:S06]  /*10f0*/  UIADD3 UR4, UPT, UPT, UR5, UR4, URZ ;  /* 0x0000000405047290 */ /* 0x000fcc000fffe0ff */
[----:B------:R-:W-:-:S07]  /*1100*/  IMAD.U32 R2, RZ, RZ, UR4 ;  /* 0x00000004ff027e24 */ /* 0x000fce000f8e00ff */
.L_x_17:
[----:B------:R-:W1:Y:S01]  /*1110*/  S2UR UR36, SR_CTAID.Z ;  /* 0x00000000002479c3 */ /* 0x000e620000002700 */
[----:B------:R-:W-:-:S09]  /*1120*/  UISETP.GE.AND UP0, UPT, UR19, 0x1, UPT ;  /* 0x000000011300788c */ /* 0x000fd2000bf06270 */
[----:B------:R-:W-:Y:S05]  /*1130*/  BRA.U !UP0, `(.L_x_18) ;  /* 0x0000000108d47547 */ /* 0x000fea000b800000 */
[----:B------:R-:W2:Y:S01]  /*1140*/  LDCU.128 UR12, c[0x0][0xb10] ;  /* 0x00016200ff0c77ac */ /* 0x000ea20008000c00 */
[----:B------:R-:W3:Y:S01]  /*1150*/  LDCU UR20, c[0x0][0xb0c] ;  /* 0x00016180ff1477ac */ /* 0x000ee20008000800 */
[----:B------:R-:W4:Y:S01]  /*1160*/  LDCU UR6, c[0x0][0x370] ;  /* 0x00006e00ff0677ac */ /* 0x000f220008000800 */
[----:B------:R-:W1:Y:S01]  /*1170*/  LDCU UR7, c[0x0][0x374] ;  /* 0x00006e80ff0777ac */ /* 0x000e620008000800 */
[----:B------:R-:W1:Y:S01]  /*1180*/  LDCU UR21, c[0x0][0xb20] ;  /* 0x00016400ff1577ac */ /* 0x000e620008000800 */
[----:B--2---:R-:W-:Y:S02]  /*1190*/  UIMAD.WIDE.U32 UR4, UR30, UR12, URZ ;  /* 0x0000000c1e0472a5 */ /* 0x004fe4000f8e00ff */
[----:B---3--:R-:W-:Y:S01]  /*11a0*/  UISETP.NE.AND UP0, UPT, UR20, 0x1, UPT ;  /* 0x000000011400788c */ /* 0x008fe2000bf05270 */
[----:B------:R-:W2:Y:S01]  /*11b0*/  LDCU.64 UR8, c[0x0][0xb28] ;  /* 0x00016500ff0877ac */ /* 0x000ea20008000a00 */
[----:B----4-:R-:W-:-:S03]  /*11c0*/  UIMAD.WIDE.U32 UR10, UR6, UR12, URZ ;  /* 0x0000000c060a72a5 */ /* 0x010fc6000f8e00ff */
[----:B------:R-:W-:Y:S01]  /*11d0*/  UMOV UR4, UR5 ;  /* 0x0000000500047c82 */ /* 0x000fe20008000000 */
[----:B------:R-:W-:Y:S02]  /*11e0*/  UISETP.NE.AND UP2, UPT, UR19, 0x1, UPT ;  /* 0x000000011300788c */ /* 0x000fe4000bf45270 */
[----:B------:R-:W-:Y:S01]  /*11f0*/  USHF.R.U32.HI UR4, URZ, UR13, UR4 ;  /* 0x0000000dff047299 */ /* 0x000fe20008011604 */
[----:B------:R-:W-:Y:S01]  /*1200*/  UMOV UR10, UR11 ;  /* 0x0000000b000a7c82 */ /* 0x000fe20008000000 */
[----:B------:R-:W-:Y:S02]  /*1210*/  UIMAD.WIDE.U32 UR16, UR31, UR15, URZ ;  /* 0x0000000f1f1072a5 */ /* 0x000fe4000f8e00ff */
[----:B------:R-:W-:Y:S02]  /*1220*/  USEL UR5, UR30, UR4, !UP0 ;  /* 0x000000041e057287 */ /* 0x000fe4000c000000 */
[----:B------:R-:W-:Y:S02]  /*1230*/  @UP0 USHF.R.U32.HI UR6, URZ, UR13, UR10 ;  /* 0x0000000dff060299 */ /* 0x000fe4000801160a */
[----:B------:R-:W-:-:S02]  /*1240*/  UISETP.NE.AND UP0, UPT, UR14, 0x1, UPT ;  /* 0x000000010e00788c */ /* 0x000fc4000bf05270 */
[----:B-1----:R-:W-:Y:S02]  /*1250*/  UIMAD.WIDE.U32 UR10, UR7, UR15, URZ ;  /* 0x0000000f070a72a5 */ /* 0x002fe4000f8e00ff */
[----:B--2---:R-:W-:Y:S01]  /*1260*/  UIMAD.WIDE.U32 UR12, UR6, UR8, URZ ;  /* 0x00000008060c72a5 */ /* 0x004fe2000f8e00ff */
[----:B------:R-:W-:Y:S02]  /*1270*/  UMOV UR4, UR17 ;  /* 0x0000001100047c82 */ /* 0x000fe40008000000 */
[----:B------:R-:W-:Y:S02]  /*1280*/  USHF.R.U32.HI UR4, URZ, UR21, UR4 ;  /* 0x00000015ff047299 */ /* 0x000fe40008011604 */
[----:B------:R-:W-:Y:S02]  /*1290*/  UMOV UR10, UR11 ;  /* 0x0000000b000a7c82 */ /* 0x000fe40008000000 */
[----:B------:R-:W-:Y:S01]  /*12a0*/  UMOV UR12, UR13 ;  /* 0x0000000d000c7c82 */ /* 0x000fe20008000000 */
[----:B------:R-:W-:-:S02]  /*12b0*/  @UP0 USHF.R.U32.HI UR7, URZ, UR21, UR10 ;  /* 0x00000015ff070299 */ /* 0x000fc4000801160a */
[----:B------:R-:W-:Y:S02]  /*12c0*/  USEL UR4, UR31, UR4, !UP0 ;  /* 0x000000041f047287 */ /* 0x000fe4000c000000 */
[----:B------:R-:W-:Y:S02]  /*12d0*/  UIMAD.WIDE.U32 UR10, UR7, UR8, URZ ;  /* 0x00000008070a72a5 */ /* 0x000fe4000f8e00ff */
[----:B------:R-:W-:Y:S02]  /*12e0*/  @UP2 USHF.R.U32.HI UR6, URZ, UR9, UR12 ;  /* 0x00000009ff062299 */ /* 0x000fe4000801160c */
[----:B------:R-:W-:-:S03]  /*12f0*/  UIMAD.WIDE.U32 UR12, UR4, UR8, URZ ;  /* 0x00000008040c72a5 */ /* 0x000fc6000f8e00ff */
[----:B------:R-:W-:Y:S02]  /*1300*/  UMOV UR10, UR11 ;  /* 0x0000000b000a7c82 */ /* 0x000fe40008000000 */
[----:B------:R-:W-:Y:S02]  /*1310*/  @UP2 USHF.R.U32.HI UR7, URZ, UR9, UR10 ;  /* 0x00000009ff072299 */ /* 0x000fe4000801160a */
[----:B------:R-:W-:Y:S02]  /*1320*/  UIMAD UR10, UR6, UR19, URZ ;  /* 0x00000013060a72a4 */ /* 0x000fe4000f8e02ff */
[----:B------:R-:W-:-:S04]  /*1330*/  UIMAD UR7, UR7, UR19, URZ ;  /* 0x00000013070772a4 */ /* 0x000fc8000f8e02ff */
[----:B------:R-:W-:-:S03]  /*1340*/  UISETP.GE.AND UP0, UPT, UR4, UR7, UPT ;  /* 0x000000070400728c */ /* 0x000fc6000bf06270 */
[----:B------:R-:W-:Y:S01]  /*1350*/  UMOV UR7, UR13 ;  /* 0x0000000d00077c82 */ /* 0x000fe20008000000 */
[----:B------:R-:W-:Y:S02]  /*1360*/  UISETP.GE.OR UP0, UPT, UR5, UR10, UP0 ;  /* 0x0000000a0500728c */ /* 0x000fe40008706670 */
[----:B------:R-:W-:Y:S02]  /*1370*/  UIMAD.WIDE.U32 UR10, UR5, UR8, URZ ;  /* 0x00000008050a72a5 */ /* 0x000fe4000f8e00ff */
[----:B------:R-:W-:Y:S02]  /*1380*/  USHF.R.U32.HI UR7, URZ, UR9, UR7 ;  /* 0x00000009ff077299 */ /* 0x000fe40008011607 */
[----:B------:R-:W-:Y:S02]  /*1390*/  UIADD3 UR10, UPT, UPT, -UR4, URZ, URZ ;  /* 0x000000ff040a7290 */ /* 0x000fe4000fffe1ff */
[----:B------:R-:W-:Y:S02]  /*13a0*/  USEL UR7, UR4, UR7, !UP2 ;  /* 0x0000000704077287 */ /* 0x000fe4000d000000 */
[----:B------:R-:W-:Y:S01]  /*13b0*/  UIMAD UR10, UR14, UR10, UR31 ;  /* 0x0000000a0e0a72a4 */ /* 0x000fe2000f8e021f */
[----:B------:R-:W-:Y:S01]  /*13c0*/  @!UP0 UMOV UR8, UR11 ;  /* 0x0000000b00088c82 */ /* 0x000fe20008000000 */
[----:B------:R-:W-:-:S02]  /*13d0*/  UIADD3 UR11, UPT, UPT, -UR5, URZ, URZ ;  /* 0x000000ff050b7290 */ /* 0x000fc4000fffe1ff */
[----:B------:R-:W-:Y:S02]  /*13e0*/  @!UP0 USHF.R.U32.HI UR8, URZ, UR9, UR8 ;  /* 0x00000009ff088299 */ /* 0x000fe40008011608 */
[----:B------:R-:W-:Y:S02]  /*13f0*/  UIADD3 UR9, UPT, UPT, -UR7, URZ, URZ ;  /* 0x000000ff07097290 */ /* 0x000fe4000fffe1ff */
[----:B------:R-:W-:Y:S02]  /*1400*/  @!UP0 USEL UR8, UR5, UR8, !UP2 ;  /* 0x0000000805088287 */ /* 0x000fe4000d000000 */
[----:B------:R-:W-:Y:S02]  /*1410*/  UIMAD UR9, UR19, UR9, UR4 ;  /* 0x00000009130972a4 */ /* 0x000fe4000f8e0204 */
[----:B------:R-:W-:Y:S02]  /*1420*/  @!UP0 UIADD3 UR7, UPT, UPT, UR7, -UR8, URZ ;  /* 0x8000000807078290 */ /* 0x000fe4000fffe0ff */
[----:B------:R-:W-:-:S02]  /*1430*/  @!UP0 UIMAD UR6, UR9, UR6, UR8 ;  /* 0x00000006090682a4 */ /* 0x000fc4000f8e0208 */
[----:B------:R-:W-:Y:S02]  /*1440*/  @!UP0 UIMAD UR4, UR7, UR19, UR5 ;  /* 0x00000013070482a4 */ /* 0x000fe4000f8e0205 */
[----:B------:R-:W-:Y:S02]  /*1450*/  UIMAD UR30, UR20, UR11, UR30 ;  /* 0x0000000b141e72a4 */ /* 0x000fe4000f8e021e */
[----:B------:R-:W-:Y:S01]  /*1460*/  UIMAD UR31, UR4, UR14, UR10 ;  /* 0x0000000e041f72a4 */ /* 0x000fe2000f8e020a */
[----:B------:R-:W-:Y:S02]  /*1470*/  @!UP0 UMOV UR5, UR6 ;  /* 0x0000000600058c82 */ /* 0x000fe40008000000 */
[----:B------:R-:W-:-:S12]  /*1480*/  UIMAD UR30, UR5, UR20, UR30 ;  /* 0x00000014051e72a4 */ /* 0x000fd8000f8e021e */
.L_x_18:
[----:B------:R-:W-:-:S09]  /*1490*/  UISETP.NE.AND UP0, UPT, UR22, 0x1, UPT ;  /* 0x000000011600788c */ /* 0x000fd2000bf05270 */
[----:B------:R-:W-:Y:S05]  /*14a0*/  BRA.U UP0, `(.L_x_19) ;  /* 0x0000000100407547 */ /* 0x000fea000b800000 */
[----:B------:R-:W2:Y:S01]  /*14b0*/  LDCU.128 UR8, c[0x0][0xb10] ;  /* 0x00016200ff0877ac */ /* 0x000ea20008000c00 */
[----:B------:R-:W3:Y:S01]  /*14c0*/  LDCU UR12, c[0x0][0xb0c] ;  /* 0x00016180ff0c77ac */ /* 0x000ee20008000800 */
[----:B------:R-:W4:Y:S01]  /*14d0*/  LDCU UR13, c[0x0][0xb20] ;  /* 0x00016400ff0d77ac */ /* 0x000f220008000800 */
[----:B--2---:R-:W-:Y:S02]  /*14e0*/  UIMAD.WIDE.U32 UR4, UR30, UR8, URZ ;  /* 0x000000081e0472a5 */ /* 0x004fe4000f8e00ff */
[----:B------:R-:W-:Y:S02]  /*14f0*/  UIMAD.WIDE.U32 UR6, UR31, UR11, URZ ;  /* 0x0000000b1f0672a5 */ /* 0x000fe4000f8e00ff */
[----:B---3--:R-:W-:Y:S02]  /*1500*/  UISETP.NE.AND UP0, UPT, UR12, 0x1, UPT ;  /* 0x000000010c00788c */ /* 0x008fe4000bf05270 */
[----:B------:R-:W-:-:S03]  /*1510*/  USHF.R.U32.HI UR5, URZ, UR9, UR5 ;  /* 0x00000009ff057299 */ /* 0x000fc60008011605 */
[----:B------:R-:W-:Y:S01]  /*1520*/  UMOV UR4, UR7 ;  /* 0x0000000700047c82 */ /* 0x000fe20008000000 */
[----:B------:R-:W-:Y:S02]  /*1530*/  USEL UR5, UR30, UR5, !UP0 ;  /* 0x000000051e057287 */ /* 0x000fe4000c000000 */
[----:B------:R-:W-:Y:S02]  /*1540*/  UISETP.NE.AND UP0, UPT, UR10, 0x1, UPT ;  /* 0x000000010a00788c */ /* 0x000fe4000bf05270 */
[----:B----4-:R-:W-:-:S04]  /*1550*/  USHF.R.U32.HI UR4, URZ, UR13, UR4 ;  /* 0x0000000dff047299 */ /* 0x010fc80008011604 */
[----:B------:R-:W-:-:S04]  /*1560*/  USEL UR4, UR31, UR4, !UP0 ;  /* 0x000000041f047287 */ /* 0x000fc8000c000000 */
[----:B------:R-:W-:Y:S02]  /*1570*/  UIADD3 UR6, UPT, UPT, UR5, -UR4, URZ ;  /* 0x8000000405067290 */ /* 0x000fe4000fffe0ff */
[----:B------:R-:W-:Y:S02]  /*1580*/  UIADD3 UR4, UPT, UPT, -UR5, UR4, URZ ;  /* 0x0000000405047290 */ /* 0x000fe4000fffe1ff */
[----:B------:R-:W-:Y:S02]  /*1590*/  UIMAD UR31, UR6, UR10, UR31 ;  /* 0x0000000a061f72a4 */ /* 0x000fe4000f8e021f */
[----:B------:R-:W-:-:S12]  /*15a0*/  UIMAD UR30, UR4, UR12, UR30 ;  /* 0x0000000c041e72a4 */ /* 0x000fd8000f8e021e */
.L_x_19:
[----:B------:R-:W-:Y:S01]  /*15b0*/  UISETP.NE.AND UP0, UPT, UR18, 0x2, UPT ;  /* 0x000000021200788c */ /* 0x000fe2000bf05270 */
[----:B------:R-:W-:Y:S09]  /*15c0*/  BRA.U !UP5, `(.L_x_20) ;  /* 0x000000010d0c7547 */ /* 0x000ff2000b800000 */
[----:B------:R-:W-:Y:S01]  /*15d0*/  UCGABAR_WAIT ;  /* 0x0000000000007dc7 */ /* 0x000fe20008000000 */
[----:B------:R-:W-:Y:S01]  /*15e0*/  CCTL.IVALL ;  /* 0x00000000ff00798f */ /* 0x000fe20002000000 */
[----:B------:R-:W-:Y:S05]  /*15f0*/  BRA `(.L_x_21) ;  /* 0x0000000000047947 */ /* 0x000fea0003800000 */
.L_x_20:
[----:B------:R-:W-:Y:S06]  /*1600*/  BAR.SYNC.DEFER_BLOCKING 0x0 ;  /* 0x0000000000007b1d */ /* 0x000fec0000010000 */
.L_x_21:
[----:B------:R-:W-:Y:S05]  /*1610*/  BRA.U UP0, `(.L_x_22) ;  /* 0x0000001100a47547 */ /* 0x000fea000b800000 */
[----:B------:R-:W2:Y:S01]  /*1620*/  LDCU UR6, c[0x0][0x38c] ;  /* 0x00007180ff0677ac */ /* 0x000ea20008000800 */
[----:B------:R-:W3:Y:S01]  /*1630*/  S2UR UR8, SR_CgaCtaId ;  /* 0x00000000000879c3 */ /* 0x000ee20000008800 */
[----:B------:R-:W-:Y:S01]  /*1640*/  PLOP3.LUT P1, PT, PT, PT, UP3, 0x80, 0x8 ;  /* 0x000000000008781c */ /* 0x000fe20003f2f038 */
[----:B------:R-:W-:Y:S01]  /*1650*/  IMAD.MOV.U32 R12, RZ, RZ, 0x1 ;  /* 0x00000001ff0c7424 */ /* 0x000fe200078e00ff */
[----:B------:R-:W-:Y:S01]  /*1660*/  UMOV UR7, 0x400 ;  /* 0x0000040000077882 */ /* 0x000fe20000000000 */
[----:B------:R-:W-:Y:S01]  /*1670*/  UISETP.NE.AND UP1, UPT, UR18, URZ, UPT ;  /* 0x000000ff1200728c */ /* 0x000fe2000bf25270 */
[----:B------:R-:W-:Y:S01]  /*1680*/  ISETP.EQ.OR P2, PT, R0, RZ, P3 ;  /* 0x000000ff0000720c */ /* 0x000fe20001f42670 */
[----:B------:R-:W-:Y:S01]  /*1690*/  USEL UR24, URZ, 0x1, UP6 ;  /* 0x00000001ff187887 */ /* 0x000fe2000b000000 */
[----:B------:R-:W-:Y:S02]  /*16a0*/  PLOP3.LUT P1, PT, P1, PT, PT, 0x8, 0x80 ;  /* 0x000000000080781c */ /* 0x000fe40000f2e170 */
[----:B------:R-:W-:Y:S01]  /*16b0*/  CS2R R10, SRZ ;  /* 0x00000000000a7805 */ /* 0x000fe2000001ff00 */
[----:B------:R-:W-:Y:S01]  /*16c0*/  IMAD.MOV.U32 R9, RZ, RZ, RZ ;  /* 0x000000ffff097224 */ /* 0x000fe200078e00ff */
[----:B------:R-:W4:Y:S01]  /*16d0*/  LDCU UR40, c[0x0][0x370] ;  /* 0x00006e00ff2877ac */ /* 0x000f220008000800 */
[----:B------:R-:W-:Y:S01]  /*16e0*/  IMAD.MOV.U32 R8, RZ, RZ, 0x1 ;  /* 0x00000001ff087424 */ /* 0x000fe200078e00ff */
[----:B------:R-:W1:Y:S01]  /*16f0*/  LDCU.64 UR26, c[0x0][0x348] ;  /* 0x00006900ff1a77ac */ /* 0x000e620008000a00 */
[----:B--2---:R-:W-:-:S02]  /*1700*/  UIADD3 UR5, UPT, UPT, UR6, 0x3f, URZ ;  /* 0x0000003f06057890 */ /* 0x004fc4000fffe0ff */
[----:B------:R-:W-:Y:S02]  /*1710*/  USHF.R.U32.HI UR45, URZ, 0x6, UR28 ;  /* 0x00000006ff2d7899 */ /* 0x000fe4000801161c */
[----:B------:R-:W-:Y:S02]  /*1720*/  USHF.R.S32.HI UR4, URZ, 0x1f, UR5 ;  /* 0x0000001fff047899 */ /* 0x000fe40008011405 */
[----:B---3--:R-:W-:Y:S02]  /*1730*/  ULEA UR7, UR8, UR7, 0x18 ;  /* 0x0000000708077291 */ /* 0x008fe4000f8ec0ff */
[----:B------:R-:W-:Y:S02]  /*1740*/  ULEA.HI UR4, UR4, UR5, URZ, 0x6 ;  /* 0x0000000504047291 */ /* 0x000fe4000f8f30ff */
[----:B------:R-:W-:Y:S02]  /*1750*/  UIADD3 UR5, UPT, UPT, UR6, -0x1, URZ ;  /* 0xffffffff06057890 */ /* 0x000fe4000fffe0ff */
[----:B------:R-:W-:-:S02]  /*1760*/  USHF.R.S32.HI UR43, URZ, 0x6, UR4 ;  /* 0x00000006ff2b7899 */ /* 0x000fc40008011404 */
[----:B------:R-:W-:Y:S02]  /*1770*/  UISETP.GE.U32.AND UP2, UPT, UR5, -0x7f, UPT ;  /* 0xffffff810500788c */ /* 0x000fe4000bf46070 */
[----:B------:R-:W-:Y:S02]  /*1780*/  UISETP.LT.U32.AND UP0, UPT, UR43, 0x3, UPT ;  /* 0x000000032b00788c */ /* 0x000fe4000bf01070 */
[----:B------:R-:W-:Y:S02]  /*1790*/  ULEA UR29, UR28, UR7, 0x1 ;  /* 0x000000071c1d7291 */ /* 0x000fe4000f8e08ff */
[----:B------:R-:W-:Y:S02]  /*17a0*/  USEL UR41, UR43, 0x3, UP0 ;  /* 0x000000032b297887 */ /* 0x000fe40008000000 */
[----:B------:R-:W-:Y:S02]  /*17b0*/  UIADD3 UR46, UPT, UPT, UR6, 0x7e, URZ ;  /* 0x0000007e062e7890 */ /* 0x000fe4000fffe0ff */
[----:B------:R-:W-:-:S02]  /*17c0*/  UIADD3 UR21, UPT, UPT, UR41, -0x1, URZ ;  /* 0xffffffff29157890 */ /* 0x000fc4000fffe0ff */
[----:B------:R-:W-:Y:S01]  /*17d0*/  @UP2 UIADD3 UR21, UPT, UPT, UR41, URZ, URZ ;  /* 0x000000ff29152290 */ /* 0x000fe2000fffe0ff */
[----:B------:R-:W2:Y:S01]  /*17e0*/  LDCU UR39, c[0x0][0x374] ;  /* 0x00006e80ff2777ac */ /* 0x000ea20008000800 */
[----:B------:R-:W-:Y:S02]  /*17f0*/  USEL UR24, UR24, 0x2, UP1 ;  /* 0x0000000218187887 */ /* 0x000fe40008800000 */
[----:B------:R-:W-:Y:S02]  /*1800*/  UIADD3 UR29, UPT, UPT, UR29, 0xe800, URZ ;  /* 0x0000e8001d1d7890 */ /* 0x000fe4000fffe0ff */
[----:B------:R-:W-:Y:S02]  /*1810*/  UIADD3 UR44, UPT, UPT, UR43, -UR41, URZ ;  /* 0x800000292b2c7290 */ /* 0x000fe4000fffe0ff */
[----:B------:R-:W-:Y:S01]  /*1820*/  UIADD3 UR21, UPT, UPT, UR21, 0x1, URZ ;  /* 0x0000000115157890 */ /* 0x000fe2000fffe0ff */
[----:B-1--4-:R-:W-:-:S11]  /*1830*/  UMOV UR5, URZ ;  /* 0x000000ff00057c82 */ /* 0x012fd60008000000 */
.L_x_42:
[----:B-1----:R-:W1:Y:S02]  /*1840*/  S2UR UR4, SR_CgaCtaId ;  /* 0x00000000000479c3 */ /* 0x002e640000008800 */
[----:B-1----:R-:W-:-:S09]  /*1850*/  UISETP.NE.AND UP0, UPT, UR4, URZ, UPT ;  /* 0x000000ff0400728c */ /* 0x002fd2000bf05270 */
[----:B------:R-:W-:Y:S05]  /*1860*/  BRA.U UP0, `(.L_x_23) ;  /* 0x0000000100287547 */ /* 0x000fea000b800000 */
[----:B------:R-:W-:Y:S02]  /*1870*/  LEA R0, R9, UR7, 0x3 ;  /* 0x0000000709007c11 */ /* 0x000fe4000f8e18ff */
[----:B------:R-:W-:-:S04]  /*1880*/  SHF.L.U32 R3, R8, 0x1f, RZ ;  /* 0x0000001f08037819 */ /* 0x000fc800000006ff */
[----:B------:R-:W1:Y:S02]  /*1890*/  SYNCS.PHASECHK.TRANS64.TRYWAIT P0, [R0+URZ+0xf0], R3 ;  /* 0x0000f003000075a7 */ /* 0x000e6400080011ff */
[----:B-1----:R-:W-:Y:S05]  /*18a0*/  @!P0 BRA `(.L_x_24) ;  /* 0x0000007c004c8947 */ /* 0x002fea0003800000 */
.L_x_137:
[----:B------:R3:W-:Y:S01]  /*18b0*/  SYNCS.ARRIVE.TRANS64.A1T0 RZ, [R0+URZ+0xe0], RZ ;  /* 0x0000e0ff00ff79a7 */ /* 0x0007e200081000ff */
[----:B------:R-:W-:-:S05]  /*18c0*/  VIADD R9, R9, 0x1 ;  /* 0x0000000109097836 */ /* 0x000fca0000000000 */
[----:B------:R-:W-:-:S04]  /*18d0*/  ISETP.NE.AND P0, PT, R9, 0x2, PT ;  /* 0x000000020900780c */ /* 0x000fc80003f05270 */
[----:B-1----:R-:W-:Y:S02]  /*18e0*/  SEL R3, RZ, 0x1, P0 ;  /* 0x00000001ff037807 */ /* 0x002fe40000000000 */
[----:B------:R-:W-:Y:S02]  /*18f0*/  SEL R9, R9, RZ, P0 ;  /* 0x000000ff09097207 */ /* 0x000fe40000000000 */
[----:B------:R-:W-:-:S07]  /*1900*/  LOP3.LUT R8, R8, R3, RZ, 0x3c, !PT ;  /* 0x0000000308087212 */ /* 0x000fce00078e3cff */
.L_x_23:
[----:B------:R-:W-:Y:S01]  /*1910*/  ULEA UR4, UR5, UR7, 0x3 ;  /* 0x0000000705047291 */ /* 0x000fe2000f8e18ff */
[----:B---3--:R-:W-:Y:S01]  /*1920*/  SHF.L.U32 R0, R12, 0x1f, RZ ;  /* 0x0000001f0c007819 */ /* 0x008fe200000006ff */
[----:B------:R-:W-:Y:S02]  /*1930*/  UISETP.GE.U32.AND UP0, UPT, UR46, 0x7f, UPT ;  /* 0x0000007f2e00788c */ /* 0x000fe4000bf06070 */
[----:B------:R-:W-:Y:S02]  /*1940*/  USHF.L.U32 UR35, UR30, 0x6, URZ ;  /* 0x000000061e237899 */ /* 0x000fe400080006ff */
[----:B------:R-:W-:Y:S01]  /*1950*/  ULEA UR19, UR31, UR45, 0x8 ;  /* 0x0000002d1f137291 */ /* 0x000fe2000f8e40ff */
[----:B------:R-:W-:Y:S02]  /*1960*/  UMOV UR13, URZ ;  /* 0x000000ff000d7c82 */ /* 0x000fe40008000000 */
[----:B------:R1:W3:Y:S02]  /*1970*/  SYNCS.PHASECHK.TRANS64.TRYWAIT P0, [UR4+0x18], R0 ;  /* 0x00001800ff0075a7 */ /* 0x0002e40008001104 */
[----:B------:R-:W-:Y:S07]  /*1980*/  BRA.U !UP0, `(.L_x_25) ;  /* 0x0000000108c07547 */ /* 0x000fee000b800000 */
[----:B------:R-:W-:Y:S01]  /*1990*/  UMOV UR6, URZ ;  /* 0x000000ff00067c82 */ /* 0x000fe20008000000 */
[----:B------:R-:W-:-:S05]  /*19a0*/  UMOV UR4, UR5 ;  /* 0x0000000500047c82 */ /* 0x000fca0008000000 */
.L_x_31:
[----:B------:R-:W-:Y:S01]  /*19b0*/  ULEA UR33, UR4, UR7, 0x3 ;  /* 0x0000000704217291 */ /* 0x000fe2000f8e18ff */
[----:B---3--:R-:W-:Y:S01]  /*19c0*/  @!P3 MOV R2, 0xa000 ;  /* 0x0000a0000002b802 */ /* 0x008fe20000000f00 */
[----:B-1-34-:R-:W-:Y:S10]  /*19d0*/  @P0 BRA `(.L_x_26) ;  /* 0x00000000000c0947 */ /* 0x01aff40003800000 */
[----:B------:R-:W-:-:S04]  /*19e0*/  SHF.L.U32 R3, R12, 0x1f, RZ ;  /* 0x0000001f0c037819 */ /* 0x000fc800000006ff */
[----:B------:R-:W3:Y:S02]  /*19f0*/  SYNCS.PHASECHK.TRANS64.TRYWAIT P0, [UR33+0x18], R3 ;  /* 0x00001803ff0075a7 */ /* 0x000ee40008001121 */
[----:B---3--:R-:W-:Y:S05]  /*1a00*/  @!P0 BRA `(.L_x_27) ;  /* 0x0000007c00088947 */ /* 0x008fea0003800000 */
.L_x_26:
[----:B------:R3:W-:Y:S01]  /*1a10*/  @!P3 SYNCS.ARRIVE.TRANS64 RZ, [UR33], R2 ;  /* 0x00000002ffffb9a7 */ /* 0x0007e20008000021 */
[----:B------:R-:W-:-:S04]  /*1a20*/  ULOP3.LUT UR5, UR24, 0x2, URZ, 0xfc, !UPT ;  /* 0x0000000218057892 */ /* 0x000fc8000f8efcff */
[----:B------:R-:W-:-:S09]  /*1a30*/  UISETP.NE.AND UP0, UPT, UR5, 0x2, UPT ;  /* 0x000000020500788c */ /* 0x000fd2000bf05270 */
[----:B------:R-:W-:Y:S05]  /*1a40*/  BRA.U UP0, `(.L_x_28) ;  /* 0x0000000100047547 */ /* 0x000fea000b800000 */
[----:B--2---:R-:W-:Y:S05]  /*1a50*/  BPT.TRAP 0x1 ;  /* 0x000000040000795c */ /* 0x004fea0000300000 */
.L_x_28:
[----:B------:R-:W-:Y:S04]  /*1a60*/  BSSY.RECONVERGENT B0, `(.L_x_29) ;  /* 0x0000003000007945 */ /* 0x000fe80003800200 */
[----:B------:R-:W-:Y:S05]  /*1a70*/  @P2 BRA `(.L_x_30) ;  /* 0x0000000000042947 */ /* 0x000fea0003800000 */
[----:B--2---:R-:W-:Y:S05]  /*1a80*/  BPT.TRAP 0x1 ;  /* 0x000000040000795c */ /* 0x004fea0000300000 */
.L_x_30:
[----:B--2---:R-:W-:Y:S05]  /*1a90*/  BSYNC.RECONVERGENT B0 ;  /* 0x0000000000007941 */ /* 0x004fea0003800200 */
.L_x_29:
[----:B------:R-:W-:Y:S02]  /*1aa0*/  UIADD3 UR5, UPT, UPT, UR4, 0x1, URZ ;  /* 0x0000000104057890 */ /* 0x000fe4000fffe0ff */
[----:B------:R-:W-:Y:S02]  /*1ab0*/  ULEA UR32, UR4, UR7, 0xd ;  /* 0x0000000704207291 */ /* 0x000fe4000f8e68ff */
[----:B------:R-:W-:Y:S02]  /*1ac0*/  UISETP.NE.AND UP0, UPT, UR5, 0x3, UPT ;  /* 0x000000030500788c */ /* 0x000fe4000bf05270 */
[----:B------:R-:W-:Y:S02]  /*1ad0*/  USHF.L.U32 UR34, UR6, 0x6, URZ ;  /* 0x0000000606227899 */ /* 0x000fe400080006ff */
[----:B------:R-:W-:Y:S02]  /*1ae0*/  USEL UR9, URZ, 0x1, UP0 ;  /* 0x00000001ff097887 */ /* 0x000fe40008000000 */
[----:B------:R-:W-:-:S02]  /*1af0*/  USEL UR5, UR5, URZ, UP0 ;  /* 0x000000ff05057287 */ /* 0x000fc40008000000 */
[----:B------:R-:W-:Y:S02]  /*1b00*/  ULEA UR4, UR4, UR28, 0xe ;  /* 0x0000001c04047291 */ /* 0x000fe4000f8e70ff */
[----:B------:R-:W-:Y:S01]  /*1b10*/  ULEA UR8, UR5, UR7, 0x3 ;  /* 0x0000000705087291 */ /* 0x000fe2000f8e18ff */
[----:B------:R-:W-:Y:S01]  /*1b20*/  LOP3.LUT R12, R12, UR9, RZ, 0x3c, !PT ;  /* 0x000000090c0c7c12 */ /* 0x000fe2000f8e3cff */
[----:B------:R-:W-:Y:S02]  /*1b30*/  UIADD3 UR6, UPT, UPT, UR6, 0x1, URZ ;  /* 0x0000000106067890 */ /* 0x000fe4000fffe0ff */
[----:B------:R-:W-:Y:S01]  /*1b40*/  UIADD3 UR10, UP1, UPT, UR26, 0x80, URZ ;  /* 0x000000801a0a7890 */ /* 0x000fe2000ff3e0ff */
[----:B-1----:R-:W-:Y:S01]  /*1b50*/  SHF.L.U32 R0, R12, 0x1f, RZ ;  /* 0x0000001f0c007819 */ /* 0x002fe200000006ff */
[----:B------:R-:W-:Y:S02]  /*1b60*/  ULEA UR4, UR4, UR7, 0x1 ;  /* 0x0000000704047291 */ /* 0x000fe4000f8e08ff */
[----:B------:R-:W-:Y:S01]  /*1b70*/  UIADD3.X UR11, UPT, UPT, URZ, UR27, URZ, UP1, !UPT ;  /* 0x0000001bff0b7290 */ /* 0x000fe20008ffe4ff */
[----:B------:R4:W1:Y:S01]  /*1b80*/  SYNCS.PHASECHK.TRANS64.TRYWAIT P0, [UR8+0x18], R0 ;  /* 0x00001800ff0075a7 */ /* 0x0008620008001108 */
[----:B------:R-:W-:-:S02]  /*1b90*/  UIADD3 UR8, UP0, UPT, UR26, 0x180, URZ ;  /* 0x000001801a087890 */ /* 0x000fc4000ff1e0ff */
[----:B------:R-:W-:Y:S02]  /*1ba0*/  UIADD3 UR32, UPT, UPT, UR32, 0x8800, URZ ;  /* 0x0000880020207890 */ /* 0x000fe4000fffe0ff */
[----:B------:R-:W-:Y:S02]  /*1bb0*/  UIADD3.X UR9, UPT, UPT, URZ, UR27, URZ, UP0, !UPT ;  /* 0x0000001bff097290 */ /* 0x000fe400087fe4ff */
[----:B------:R-:W-:Y:S02]  /*1bc0*/  UISETP.NE.AND UP0, UPT, UR6, UR21, UPT ;  /* 0x000000150600728c */ /* 0x000fe4000bf05270 */
[----:B------:R-:W-:Y:S01]  /*1bd0*/  UIADD3 UR16, UPT, UPT, UR4, 0xe800, URZ ;  /* 0x0000e80004107890 */ /* 0x000fe2000fffe0ff */
[----:B------:R-:W-:Y:S01]  /*1be0*/  UMOV UR12, 0x0 ;  /* 0x00000000000c7882 */ /* 0x000fe20000000000 */
[----:B------:R-:W-:Y:S01]  /*1bf0*/  UMOV UR13, 0x10000000 ;  /* 0x10000000000d7882 */ /* 0x000fe20000000000 */
[----:B------:R-:W-:Y:S01]  /*1c00*/  UMOV UR4, 0x30000 ;  /* 0x0003000000047882 */ /* 0x000fe20000000000 */
[----:B------:R-:W-:Y:S01]  /*1c10*/  UMOV UR20, UR36 ;  /* 0x0000002400147c82 */ /* 0x000fe20008000000 */
[----:B------:R-:W-:Y:S01]  /*1c20*/  UMOV UR17, UR33 ;  /* 0x0000002100117c82 */ /* 0x000fe20008000000 */
[----:B------:R-:W-:Y:S01]  /*1c30*/  UMOV UR18, UR34 ;  /* 0x0000002200127c82 */ /* 0x000fe20008000000 */
[----:B------:R-:W-:Y:S02]  /*1c40*/  UTMALDG.3D [UR32], [UR10], desc[UR12] ;  /* 0x00000c200a0075b4 */ /* 0x000fe40008011000 */
[----:B------:R2:W-:Y:S02]  /*1c50*/  UTMALDG.3D.MULTICAST [UR16], [UR8], UR4, desc[UR12] ;  /* 0x00000c10080073b4 */ /* 0x0005e40008011804 */
[----:B--2---:R-:W-:Y:S01]  /*1c60*/  UMOV UR13, UR21 ;  /* 0x00000015000d7c82 */ /* 0x004fe20008000000 */
[----:B------:R-:W-:Y:S01]  /*1c70*/  UMOV UR4, UR5 ;  /* 0x0000000500047c82 */ /* 0x000fe20008000000 */
[----:B------:R-:W-:Y:S05]  /*1c80*/  BRA.U UP0, `(.L_x_31) ;  /* 0xfffffffd00487547 */ /* 0x000fea000b83ffff */
.L_x_25:
[----:B------:R-:W-:Y:S01]  /*1c90*/  ULEA UR4, UR5, UR7, 0x3 ;  /* 0x0000000705047291 */ /* 0x000fe2000f8e18ff */
[----:B-1--4-:R-:W-:Y:S01]  /*1ca0*/  SHF.L.U32 R0, R12, 0x1f, RZ ;  /* 0x0000001f0c007819 */ /* 0x012fe200000006ff */
[----:B------:R-:W-:Y:S01]  /*1cb0*/  @!P1 SYNCS.ARRIVE.TRANS64.A1T0 RZ, [UR7+0x78], RZ ;  /* 0x000078ffffff99a7 */ /* 0x000fe20008100007 */
[----:B------:R-:W-:-:S06]  /*1cc0*/  UISETP.GT.AND UP0, UPT, UR43, UR41, UPT ;  /* 0x000000292b00728c */ /* 0x000fcc000bf04270 */
[----:B---3--:R1:W3:Y:S03]  /*1cd0*/  SYNCS.PHASECHK.TRANS64.TRYWAIT P0, [UR4+0x18], R0 ;  /* 0x00001800ff0075a7 */ /* 0x0082e60008001104 */
[----:B------:R-:W-:Y:S05]  /*1ce0*/  BRA.U !UP0, `(.L_x_32) ;  /* 0x0000000108bc7547 */ /* 0x000fea000b800000 */
[----:B------:R-:W-:Y:S01]  /*1cf0*/  UIADD3 UR25, UPT, UPT, UR44, UR13, URZ ;  /* 0x0000000d2c197290 */ /* 0x000fe2000fffe0ff */
[----:B------:R-:W-:-:S11]  /*1d00*/  UMOV UR4, UR5 ;  /* 0x0000000500047c82 */ /* 0x000fd60008000000 */
.L_x_38:
[----:B------:R-:W-:Y:S01]  /*1d10*/  ULEA UR9, UR4, UR7, 0x3 ;  /* 0x0000000704097291 */ /* 0x000fe2000f8e18ff */
[----:B---3--:R-:W-:Y:S01]  /*1d20*/  @!P3 MOV R2, 0xa000 ;  /* 0x0000a0000002b802 */ /* 0x008fe20000000f00 */
[----:B-1-3--:R-:W-:Y:S10]  /*1d30*/  @P0 BRA `(.L_x_33) ;  /* 0x00000000000c0947 */ /* 0x00aff40003800000 */
[----:B------:R-:W-:-:S04]  /*1d40*/  SHF.L.U32 R3, R12, 0x1f, RZ ;  /* 0x0000001f0c037819 */ /* 0x000fc800000006ff */
[----:B------:R-:W3:Y:S02]  /*1d50*/  SYNCS.PHASECHK.TRANS64.TRYWAIT P0, [UR9+0x18], R3 ;  /* 0x00001803ff0075a7 */ /* 0x000ee40008001109 */
[----:B---3--:R-:W-:Y:S05]  /*1d60*/  @!P0 BRA `(.L_x_34) ;  /* 0x0000007800488947 */ /* 0x008fea0003800000 */
.L_x_33:
[----:B------:R3:W-:Y:S01]  /*1d70*/  @!P3 SYNCS.ARRIVE.TRANS64 RZ, [UR9], R2 ;  /* 0x00000002ffffb9a7 */ /* 0x0007e20008000009 */
[----:B------:R-:W-:-:S04]  /*1d80*/  ULOP3.LUT UR5, UR24, 0x2, URZ, 0xfc, !UPT ;  /* 0x0000000218057892 */ /* 0x000fc8000f8efcff */
[----:B------:R-:W-:-:S09]  /*1d90*/  UISETP.NE.AND UP0, UPT, UR5, 0x2, UPT ;  /* 0x000000020500788c */ /* 0x000fd2000bf05270 */
[----:B------:R-:W-:Y:S05]  /*1da0*/  BRA.U UP0, `(.L_x_35) ;  /* 0x0000000100047547 */ /* 0x000fea000b800000 */
[----:B--2---:R-:W-:Y:S05]  /*1db0*/  BPT.TRAP 0x1 ;  /* 0x000000040000795c */ /* 0x004fea0000300000 */
.L_x_35:
[----:B------:R-:W-:Y:S04]  /*1dc0*/  BSSY.RECONVERGENT B0, `(.L_x_36) ;  /* 0x0000003000007945 */ /* 0x000fe80003800200 */
[----:B------:R-:W-:Y:S05]  /*1dd0*/  @P2 BRA `(.L_x_37) ;  /* 0x0000000000042947 */ /* 0x000fea0003800000 */
[----:B--2---:R-:W-:Y:S05]  /*1de0*/  BPT.TRAP 0x1 ;  /* 0x000000040000795c */ /* 0x004fea0000300000 */
.L_x_37:
[----:B--2---:R-:W-:Y:S05]  /*1df0*/  BSYNC.RECONVERGENT B0 ;  /* 0x0000000000007941 */ /* 0x004fea0003800200 */
.L_x_36:
[----:B------:R-:W-:Y:S02]  /*1e00*/  UIADD3 UR5, UPT, UPT, UR4, 0x1, URZ ;  /* 0x0000000104057890 */ /* 0x000fe4000fffe0ff */
[----:B------:R-:W-:Y:S02]  /*1e10*/  UIADD3 UR14, UP1, UPT, UR26, 0x80, URZ ;  /* 0x000000801a0e7890 */ /* 0x000fe4000ff3e0ff */
[----:B------:R-:W-:Y:S02]  /*1e20*/  UISETP.NE.AND UP0, UPT, UR5, 0x3, UPT ;  /* 0x000000030500788c */ /* 0x000fe4000bf05270 */
[----:B------:R-:W-:Y:S02]  /*1e30*/  USHF.L.U32 UR10, UR13, 0x6, URZ ;  /* 0x000000060d0a7899 */ /* 0x000fe400080006ff */
[----:B------:R-:W-:Y:S02]  /*1e40*/  USEL UR8, URZ, 0x1, UP0 ;  /* 0x00000001ff087887 */ /* 0x000fe40008000000 */
[----:B------:R-:W-:-:S02]  /*1e50*/  USEL UR5, UR5, URZ, UP0 ;  /* 0x000000ff05057287 */ /* 0x000fc40008000000 */
[----:B------:R-:W-:Y:S02]  /*1e60*/  UIADD3 UR22, UP0, UPT, UR26, 0x180, URZ ;  /* 0x000001801a167890 */ /* 0x000fe4000ff1e0ff */
[----:B------:R-:W-:Y:S01]  /*1e70*/  LOP3.LUT R12, R12, UR8, RZ, 0x3c, !PT ;  /* 0x000000080c0c7c12 */ /* 0x000fe2000f8e3cff */
[----:B------:R-:W-:Y:S02]  /*1e80*/  ULEA UR8, UR4, UR7, 0xd ;  /* 0x0000000704087291 */ /* 0x000fe4000f8e68ff */
[----:B------:R-:W-:Y:S01]  /*1e90*/  ULEA UR6, UR5, UR7, 0x3 ;  /* 0x0000000705067291 */ /* 0x000fe2000f8e18ff */
[----:B-1----:R-:W-:Y:S01]  /*1ea0*/  SHF.L.U32 R0, R12, 0x1f, RZ ;  /* 0x0000001f0c007819 */ /* 0x002fe200000006ff */
[----:B------:R-:W-:Y:S02]  /*1eb0*/  UIADD3 UR8, UPT, UPT, UR8, 0x8800, URZ ;  /* 0x0000880008087890 */ /* 0x000fe4000fffe0ff */
[----:B------:R-:W-:Y:S02]  /*1ec0*/  UIADD3.X UR15, UPT, UPT, URZ, UR27, URZ, UP1, !UPT ;  /* 0x0000001bff0f7290 */ /* 0x000fe40008ffe4ff */
[----:B------:R-:W-:-:S02]  /*1ed0*/  ULEA UR16, UR4, UR29, 0xf ;  /* 0x0000001d04107291 */ /* 0x000fc4000f8e78ff */
[----:B------:R-:W-:Y:S01]  /*1ee0*/  UIADD3.X UR23, UPT, UPT, URZ, UR27, URZ, UP0, !UPT ;  /* 0x0000001bff177290 */ /* 0x000fe200087fe4ff */
[----:B------:R4:W1:Y:S01]  /*1ef0*/  SYNCS.PHASECHK.TRANS64.TRYWAIT P0, [UR6+0x18], R0 ;  /* 0x00001800ff0075a7 */ /* 0x0008620008001106 */
[----:B------:R-:W-:Y:S01]  /*1f00*/  UMOV UR30, 0x0 ;  /* 0x00000000001e7882 */ /* 0x000fe20000000000 */
[----:B------:R-:W-:Y:S01]  /*1f10*/  UMOV UR31, 0x10000000 ;  /* 0x10000000001f7882 */ /* 0x000fe20000000000 */
[----:B------:R-:W-:Y:S01]  /*1f20*/  UMOV UR11, UR35 ;  /* 0x00000023000b7c82 */ /* 0x000fe20008000000 */
[----:B------:R-:W-:Y:S01]  /*1f30*/  UMOV UR12, UR36 ;  /* 0x00000024000c7c82 */ /* 0x000fe20008000000 */
[----:B------:R-:W-:Y:S01]  /*1f40*/  UMOV UR6, 0x30000 ;  /* 0x0003000000067882 */ /* 0x000fe20000000000 */
[----:B------:R-:W-:Y:S01]  /*1f50*/  UMOV UR20, UR36 ;  /* 0x0000002400147c82 */ /* 0x000fe20008000000 */
[----:B------:R-:W-:Y:S01]  /*1f60*/  UMOV UR17, UR9 ;  /* 0x0000000900117c82 */ /* 0x000fe20008000000 */
[----:B------:R-:W-:Y:S01]  /*1f70*/  UMOV UR18, UR10 ;  /* 0x0000000a00127c82 */ /* 0x000fe20008000000 */
[----:B------:R4:W-:Y:S01]  /*1f80*/  UTMALDG.3D [UR8], [UR14], desc[UR30] ;  /* 0x00001e080e0075b4 */ /* 0x0009e20008011000 */
[----:B------:R-:W-:Y:S01]  /*1f90*/  UIADD3 UR13, UPT, UPT, UR13, 0x1, URZ ;  /* 0x000000010d0d7890 */ /* 0x000fe2000fffe0ff */
[----:B------:R-:W-:-:S03]  /*1fa0*/  UMOV UR4, UR5 ;  /* 0x0000000500047c82 */ /* 0x000fc60008000000 */
[----:B------:R-:W-:Y:S01]  /*1fb0*/  UISETP.NE.AND UP0, UPT, UR13, UR25, UPT ;  /* 0x000000190d00728c */ /* 0x000fe2000bf05270 */
[----:B------:R4:W-:Y:S08]  /*1fc0*/  UTMALDG.3D.MULTICAST [UR16], [UR22], UR6, desc[UR30] ;  /* 0x00001e10160073b4 */ /* 0x0009f00008011806 */
[----:B----4-:R-:W-:Y:S05]  /*1fd0*/  BRA.U UP0, `(.L_x_38) ;  /* 0xfffffffd004c7547 */ /* 0x010fea000b83ffff */
.L_x_32:
[C---:B------:R-:W-:Y:S01]  /*1fe0*/  LEA R3, R11.reuse, UR7, 0x3 ;  /* 0x000000070b037c11 */ /* 0x040fe2000f8e18ff */
[----:B------:R-:W-:Y:S01]  /*1ff0*/  NOP ;  /* 0x0000000000007918 */ /* 0x000fe20000000000 */
[----:B-1----:R-:W-:Y:S02]  /*2000*/  SHF.L.U32 R0, R10, 0x1f, RZ ;  /* 0x0000001f0a007819 */ /* 0x002fe400000006ff */
[----:B------:R-:W-:Y:S02]  /*2010*/  LEA R5, R11, UR7, 0x4 ;  /* 0x000000070b057c11 */ /* 0x000fe4000f8e20ff */
[----:B---3--:R-:W1:Y:S02]  /*2020*/  SYNCS.PHASECHK.TRANS64.TRYWAIT P0, [R3+URZ+0x80], R0 ;  /* 0x00008000030075a7 */ /* 0x008e6400080011ff */
[----:B-1----:R-:W-:Y:S05]  /*2030*/  @!P0 BRA `(.L_x_39) ;  /* 0x0000007400ac8947 */ /* 0x002fea0003800000 */
.L_x_140:
[----:B------:R-:W3:Y:S01]  /*2040*/  LDS.128 R4, [R5+0x110] ;  /* 0x0001100005047984 */ /* 0x000ee20000000c00 */
[----:B------:R-:W-:Y:S01]  /*2050*/  UISETP.GE.AND UP0, UPT, UR42, 0x1, UPT ;  /* 0x000000012a00788c */ /* 0x000fe2000bf06270 */
[----:B------:R-:W-:Y:S01]  /*2060*/  @!PT LDS RZ, [RZ] ;  /* 0x00000000fffff984 */ /* 0x000fe20000000800 */
[----:B------:R-:W-:Y:S01]  /*2070*/  @!PT LDS RZ, [RZ] ;  /* 0x00000000fffff984 */ /* 0x000fe20000000800 */
[----:B------:R-:W-:Y:S01]  /*2080*/  @!PT LDS RZ, [RZ] ;  /* 0x00000000fffff984 */ /* 0x000fe20000000800 */
[----:B------:R-:W-:Y:S01]  /*2090*/  @!PT LDS RZ, [RZ] ;  /* 0x00000000fffff984 */ /* 0x000fe20000000800 */
[----:B------:R4:W-:Y:S06]  /*20a0*/  MEMBAR.ALL.CTA ;  /* 0x0000000000007992 */ /* 0x0009ec0000008000 */
[----:B----4-:R-:W4:Y:S01]  /*20b0*/  FENCE.VIEW.ASYNC.S ;  /* 0x00000000000073c6 */ /* 0x010f220000000000 */
[----:B---3--:R-:W-:-:S13]  /*20c0*/  LOP3.LUT P0, RZ, R6, 0x1, RZ, 0xc0, !PT ;  /* 0x0000000106ff7812 */ /* 0x008fda000780c0ff */
[----:B----4-:R-:W-:Y:S01]  /*20d0*/  VOTEU.ANY UP1, P0 ;  /* 0x0000000000ff7886 */ /* 0x010fe20000020100 */
[----:B------:R-:W-:-:S13]  /*20e0*/  PLOP3.LUT P0, PT, PT, PT, UP1, 0x80, 0x8 ;  /* 0x000000000008781c */ /* 0x000fda0003f0f018 */
[----:B-1----:R-:W-:Y:S02]  /*20f0*/  @P0 LOP3.LUT R0, R5, 0xffff, RZ, 0xc0, !PT ;  /* 0x0000ffff05000812 */ /* 0x002fe400078ec0ff */
[----:B------:R-:W-:Y:S02]  /*2100*/  @P0 MOV R2, R4 ;  /* 0x0000000400020202 */ /* 0x000fe40000000f00 */
[----:B------:R-:W-:Y:S01]  /*2110*/  @P0 R2UR UR6, R0 ;  /* 0x00000000000602ca */ /* 0x000fe200000e0000 */
[----:B------:R-:W-:Y:S01]  /*2120*/  VIADD R0, R3, 0x90 ;  /* 0x0000009003007836 */ /* 0x000fe20000000000 */
[----:B------:R-:W-:Y:S02]  /*2130*/  @P0 SHF.R.U32.HI R4, RZ, 0x10, R5 ;  /* 0x00000010ff040819 */ /* 0x000fe40000011605 */
[----:B------:R-:W-:Y:S02]  /*2140*/  @P0 R2UR UR8, R2 ;  /* 0x00000000020802ca */ /* 0x000fe400000e0000 */
[----:B------:R-:W-:-:S02]  /*2150*/  PRMT R0, RZ, 0x654, R0 ;  /* 0x00000654ff007816 */ /* 0x000fc40000000000 */
[----:B------:R-:W-:Y:S02]  /*2160*/  @P0 R2UR UR4, R4 ;  /* 0x00000000040402ca */ /* 0x000fe400000e0000 */
[----:B------:R1:W-:Y:S03]  /*2170*/  SYNCS.ARRIVE.TRANS64.RED.A1T0 RZ, [R0+URZ], RZ ;  /* 0x000000ff00ff79a7 */ /* 0x0003e600081004ff */
[----:B------:R-:W-:-:S04]  /*2180*/  @UP1 UMOV UR37, UR6 ;  /* 0x0000000600251c82 */ /* 0x000fc80008000000 */
[----:B------:R-:W-:-:S04]  /*2190*/  @UP1 UMOV UR38, UR8 ;  /* 0x0000000800261c82 */ /* 0x000fc80008000000 */
[----:B------:R-:W-:Y:S01]  /*21a0*/  @UP1 UMOV UR36, UR4 ;  /* 0x0000000400241c82 */ /* 0x000fe20008000000 */
[----:B------:R-:W-:Y:S05]  /*21b0*/  BRA.U !UP0, `(.L_x_40) ;  /* 0x0000000108d47547 */ /* 0x000fea000b800000 */
[----:B------:R-:W2:Y:S01]  /*21c0*/  LDCU.128 UR12, c[0x0][0xb10] ;  /* 0x00016200ff0c77ac */ /* 0x000ea20008000c00 */
[----:B------:R-:W3:Y:S01]  /*21d0*/  LDCU UR25, c[0x0][0xb20] ;  /* 0x00016400ff1977ac */ /* 0x000ee20008000800 */
[----:B------:R-:W4:Y:S01]  /*21e0*/  LDCU UR20, c[0x0][0xb0c] ;  /* 0x00016180ff1477ac */ /* 0x000f220008000800 */
[----:B------:R-:W1:Y:S01]  /*21f0*/  LDCU.64 UR10, c[0x0][0xb28] ;  /* 0x00016500ff0a77ac */ /* 0x000e620008000a00 */
[----:B------:R-:W-:Y:S02]  /*2200*/  UISETP.NE.AND UP3, UPT, UR42, 0x1, UPT ;  /* 0x000000012a00788c */ /* 0x000fe4000bf65270 */
[----:B--2---:R-:W-:Y:S02]  /*2210*/  UIMAD.WIDE.U32 UR16, UR39, UR15, URZ ;  /* 0x0000000f271072a5 */ /* 0x004fe4000f8e00ff */
[----:B------:R-:W-:Y:S02]  /*2220*/  UIMAD.WIDE.U32 UR8, UR40, UR12, URZ ;  /* 0x0000000c280872a5 */ /* 0x000fe4000f8e00ff */
[----:B------:R-:W-:-:S02]  /*2230*/  UISETP.NE.AND UP0, UPT, UR14, 0x1, UPT ;  /* 0x000000010e00788c */ /* 0x000fc4000bf05270 */
[----:B------:R-:W-:Y:S01]  /*2240*/  UIMAD.WIDE.U32 UR22, UR37, UR15, URZ ;  /* 0x0000000f251672a5 */ /* 0x000fe2000f8e00ff */
[----:B------:R-:W-:Y:S02]  /*2250*/  UMOV UR16, UR17 ;  /* 0x0000001100107c82 */ /* 0x000fe40008000000 */
[----:B------:R-:W-:Y:S01]  /*2260*/  UMOV UR8, UR9 ;  /* 0x0000000900087c82 */ /* 0x000fe20008000000 */
[----:B---3--:R-:W-:Y:S02]  /*2270*/  USHF.R.U32.HI UR16, URZ, UR25, UR16 ;  /* 0x00000019ff107299 */ /* 0x008fe40008011610 */
[----:B----4-:R-:W-:Y:S02]  /*2280*/  UISETP.NE.AND UP2, UPT, UR20, 0x1, UPT ;  /* 0x000000011400788c */ /* 0x010fe4000bf45270 */
[----:B------:R-:W-:Y:S02]  /*2290*/  USHF.R.U32.HI UR8, URZ, UR13, UR8 ;  /* 0x0000000dff087299 */ /* 0x000fe40008011608 */
[----:B------:R-:W-:-:S02]  /*22a0*/  USEL UR6, UR39, UR16, !UP0 ;  /* 0x0000001027067287 */ /* 0x000fc4000c000000 */
[----:B------:R-:W-:Y:S02]  /*22b0*/  USEL UR8, UR40, UR8, !UP2 ;  /* 0x0000000828087287 */ /* 0x000fe4000d000000 */
[----:B-1----:R-:W-:Y:S01]  /*22c0*/  UIMAD.WIDE.U32 UR16, UR6, UR10, URZ ;  /* 0x0000000a061072a5 */ /* 0x002fe2000f8e00ff */
[----:B------:R-:W-:Y:S01]  /*22d0*/  UMOV UR4, UR23 ;  /* 0x0000001700047c82 */ /* 0x000fe20008000000 */
[----:B------:R-:W-:Y:S02]  /*22e0*/  UIMAD.WIDE.U32 UR18, UR38, UR12, URZ ;  /* 0x0000000c261272a5 */ /* 0x000fe4000f8e00ff */
[----:B------:R-:W-:-:S03]  /*22f0*/  UIMAD.WIDE.U32 UR22, UR8, UR10, URZ ;  /* 0x0000000a081672a5 */ /* 0x000fc6000f8e00ff */
[----:B------:R-:W-:Y:S01]  /*2300*/  UMOV UR16, UR17 ;  /* 0x0000001100107c82 */ /* 0x000fe20008000000 */
[----:B------:R-:W-:Y:S02]  /*2310*/  USHF.R.U32.HI UR4, URZ, UR25, UR4 ;  /* 0x00000019ff047299 */ /* 0x000fe40008011604 */
[----:B------:R-:W-:Y:S01]  /*2320*/  @UP3 USHF.R.U32.HI UR6, URZ, UR11, UR16 ;  /* 0x0000000bff063299 */ /* 0x000fe20008011610 */
[----:B------:R-:W-:Y:S01]  /*2330*/  UMOV UR18, UR19 ;  /* 0x0000001300127c82 */ /* 0x000fe20008000000 */
[----:B------:R-:W-:Y:S01]  /*2340*/  UMOV UR22, UR23 ;  /* 0x0000001700167c82 */ /* 0x000fe20008000000 */
[----:B------:R-:W-:Y:S02]  /*2350*/  USHF.R.U32.HI UR13, URZ, UR13, UR18 ;  /* 0x0000000dff0d7299 */ /* 0x000fe40008011612 */
[----:B------:R-:W-:Y:S02]  /*2360*/  USEL UR4, UR37, UR4, !UP0 ;  /* 0x0000000425047287 */ /* 0x000fe4000c000000 */
[----:B------:R-:W-:-:S02]  /*2370*/  @UP3 USHF.R.U32.HI UR8, URZ, UR11, UR22 ;  /* 0x0000000bff083299 */ /* 0x000fc40008011616 */
[----:B------:R-:W-:Y:S02]  /*2380*/  UIMAD UR9, UR42, UR6, URZ ;  /* 0x000000062a0972a4 */ /* 0x000fe4000f8e02ff */
[----:B------:R-:W-:Y:S02]  /*2390*/  USEL UR6, UR38, UR13, !UP2 ;  /* 0x0000000d26067287 */ /* 0x000fe4000d000000 */
[----:B------:R-:W-:Y:S02]  /*23a0*/  UIMAD UR12, UR42, UR8, URZ ;  /* 0x000000082a0c72a4 */ /* 0x000fe4000f8e02ff */
[----:B------:R-:W-:Y:S02]  /*23b0*/  UISETP.GE.AND UP0, UPT, UR4, UR9, UPT ;  /* 0x000000090400728c */ /* 0x000fe4000bf06270 */
[----:B------:R-:W-:Y:S02]  /*23c0*/  UIMAD.WIDE.U32 UR16, UR4, UR10, URZ ;  /* 0x0000000a041072a5 */ /* 0x000fe4000f8e00ff */
[----:B------:R-:W-:-:S02]  /*23d0*/  UISETP.GE.OR UP0, UPT, UR6, UR12, UP0 ;  /* 0x0000000c0600728c */ /* 0x000fc40008706670 */
[----:B------:R-:W-:Y:S02]  /*23e0*/  UIMAD.WIDE.U32 UR12, UR6, UR10, URZ ;  /* 0x0000000a060c72a5 */ /* 0x000fe4000f8e00ff */
[----:B------:R-:W-:Y:S01]  /*23f0*/  UIADD3 UR15, UPT, UPT, -UR4, URZ, URZ ;  /* 0x000000ff040f7290 */ /* 0x000fe2000fffe1ff */
[----:B------:R-:W-:Y:S01]  /*2400*/  UMOV UR10, UR17 ;  /* 0x00000011000a7c82 */ /* 0x000fe20008000000 */
[----:B------:R-:W-:Y:S02]  /*2410*/  UIADD3 UR12, UPT, UPT, -UR6, URZ, URZ ;  /* 0x000000ff060c7290 */ /* 0x000fe4000fffe1ff */
[----:B------:R-:W-:-:S03]  /*2420*/  USHF.R.U32.HI UR10, URZ, UR11, UR10 ;  /* 0x0000000bff0a7299 */ /* 0x000fc6000801160a */
[----:B------:R-:W-:Y:S01]  /*2430*/  @!UP0 UMOV UR9, UR13 ;  /* 0x0000000d00098c82 */ /* 0x000fe20008000000 */
[----:B------:R-:W-:Y:S02]  /*2440*/  UIMAD UR15, UR14, UR15, UR37 ;  /* 0x0000000f0e0f72a4 */ /* 0x000fe4000f8e0225 */
[----:B------:R-:W-:Y:S02]  /*2450*/  USEL UR10, UR4, UR10, !UP3 ;  /* 0x0000000a040a7287 */ /* 0x000fe4000d800000 */
[----:B------:R-:W-:Y:S02]  /*2460*/  @!UP0 USHF.R.U32.HI UR9, URZ, UR11, UR9 ;  /* 0x0000000bff098299 */ /* 0x000fe40008011609 */
[----:B------:R-:W-:Y:S02]  /*2470*/  UIADD3 UR11, UPT, UPT, -UR10, URZ, URZ ;  /* 0x000000ff0a0b7290 */ /* 0x000fe4000fffe1ff */
[----:B------:R-:W-:Y:S02]  /*2480*/  @!UP0 USEL UR9, UR6, UR9, !UP3 ;  /* 0x0000000906098287 */ /* 0x000fe4000d800000 */
[----:B------:R-:W-:-:S02]  /*2490*/  UIMAD UR11, UR42, UR11, UR4 ;  /* 0x0000000b2a0b72a4 */ /* 0x000fc4000f8e0204 */
[----:B------:R-:W-:Y:S02]  /*24a0*/  @!UP0 UIADD3 UR10, UPT, UPT, UR10, -UR9, URZ ;  /* 0x800000090a0a8290 */ /* 0x000fe4000fffe0ff */
[----:B------:R-:W-:Y:S02]  /*24b0*/  @!UP0 UIMAD UR9, UR11, UR8, UR9 ;  /* 0x000000080b0982a4 */ /* 0x000fe4000f8e0209 */
[----:B------:R-:W-:Y:S02]  /*24c0*/  @!UP0 UIMAD UR4, UR42, UR10, UR6 ;  /* 0x0000000a2a0482a4 */ /* 0x000fe4000f8e0206 */
[----:B------:R-:W-:Y:S02]  /*24d0*/  UIMAD UR8, UR20, UR12, UR38 ;  /* 0x0000000c140872a4 */ /* 0x000fe4000f8e0226 */
[----:B------:R-:W-:Y:S01]  /*24e0*/  UIMAD UR37, UR4, UR14, UR15 ;  /* 0x0000000e042572a4 */ /* 0x000fe2000f8e020f */
[----:B------:R-:W-:Y:S02]  /*24f0*/  @!UP0 UMOV UR6, UR9 ;  /* 0x0000000900068c82 */ /* 0x000fe40008000000 */
[----:B------:R-:W-:-:S12]  /*2500*/  UIMAD UR38, UR6, UR20, UR8 ;  /* 0x00000014062672a4 */ /* 0x000fd8000f8e0208 */
.L_x_40:
[----:B------:R-:W3:Y:S02]  /*2510*/  LDCU UR4, c[0x0][0xb30] ;  /* 0x00016600ff0477ac */ /* 0x000ee40008000800 */
[----:B---3--:R-:W-:-:S09]  /*2520*/  UISETP.NE.AND UP0, UPT, UR4, 0x1, UPT ;  /* 0x000000010400788c */ /* 0x008fd2000bf05270 */
[----:B------:R-:W-:Y:S05]  /*2530*/  BRA.U UP0, `(.L_x_41) ;  /* 0x0000000100447547 */ /* 0x000fea000b800000 */
[----:B------:R-:W3:Y:S01]  /*2540*/  LDCU.128 UR12, c[0x0][0xb10] ;  /* 0x00016200ff0c77ac */ /* 0x000ee20008000c00 */
[----:B------:R-:W4:Y:S01]  /*2550*/  LDCU UR16, c[0x0][0xb0c] ;  /* 0x00016180ff1077ac */ /* 0x000f220008000800 */
[----:B------:R-:W1:Y:S01]  /*2560*/  LDCU UR17, c[0x0][0xb20] ;  /* 0x00016400ff1177ac */ /* 0x000e620008000800 */
[----:B---3--:R-:W-:Y:S02]  /*2570*/  UIMAD.WIDE.U32 UR10, UR38, UR12, URZ ;  /* 0x0000000c260a72a5 */ /* 0x008fe4000f8e00ff */
[----:B------:R-:W-:Y:S02]  /*2580*/  UIMAD.WIDE.U32 UR8, UR37, UR15, URZ ;  /* 0x0000000f250872a5 */ /* 0x000fe4000f8e00ff */
[----:B----4-:R-:W-:Y:S02]  /*2590*/  UISETP.NE.AND UP2, UPT, UR16, 0x1, UPT ;  /* 0x000000011000788c */ /* 0x010fe4000bf45270 */
[----:B------:R-:W-:Y:S01]  /*25a0*/  UISETP.NE.AND UP0, UPT, UR14, 0x1, UPT ;  /* 0x000000010e00788c */ /* 0x000fe2000bf05270 */
[----:B------:R-:W-:-:S02]  /*25b0*/  UMOV UR6, UR11 ;  /* 0x0000000b00067c82 */ /* 0x000fc40008000000 */
[----:B------:R-:W-:Y:S01]  /*25c0*/  UMOV UR4, UR9 ;  /* 0x0000000900047c82 */ /* 0x000fe20008000000 */
[----:B------:R-:W-:Y:S02]  /*25d0*/  USHF.R.U32.HI UR6, URZ, UR13, UR6 ;  /* 0x0000000dff067299 */ /* 0x000fe40008011606 */
[----:B-1----:R-:W-:Y:S02]  /*25e0*/  USHF.R.U32.HI UR4, URZ, UR17, UR4 ;  /* 0x00000011ff047299 */ /* 0x002fe40008011604 */
[----:B------:R-:W-:Y:S02]  /*25f0*/  USEL UR6, UR38, UR6, !UP2 ;  /* 0x0000000626067287 */ /* 0x000fe4000d000000 */
[----:B------:R-:W-:-:S04]  /*2600*/  USEL UR4, UR37, UR4, !UP0 ;  /* 0x0000000425047287 */ /* 0x000fc8000c000000 */
[----:B------:R-:W-:Y:S02]  /*2610*/  UIADD3 UR8, UPT, UPT, UR6, -UR4, URZ ;  /* 0x8000000406087290 */ /* 0x000fe4000fffe0ff */
[----:B------:R-:W-:Y:S02]  /*2620*/  UIADD3 UR4, UPT, UPT, -UR6, UR4, URZ ;  /* 0x0000000406047290 */ /* 0x000fe4000fffe1ff */
[----:B------:R-:W-:Y:S02]  /*2630*/  UIMAD UR37, UR8, UR14, UR37 ;  /* 0x0000000e082572a4 */ /* 0x000fe4000f8e0225 */
[----:B------:R-:W-:-:S12]  /*2640*/  UIMAD UR38, UR4, UR16, UR38 ;  /* 0x00000010042672a4 */ /* 0x000fd8000f8e0226 */
.L_x_41:
[----:B------:R-:W-:Y:S01]  /*2650*/  VIADD R11, R11, 0x1 ;  /* 0x000000010b0b7836 */ /* 0x000fe20000000000 */
[----:B------:R-:W-:Y:S02]  /*2660*/  R2UR UR6, R84 ;  /* 0x00000000540672ca */ /* 0x000fe400000e0000 */
[----:B------:R-:W-:Y:S02]  /*2670*/  R2UR UR4, R83 ;  /* 0x00000000530472ca */ /* 0x000fe400000e0000 */
[C---:B------:R-:W-:Y:S02]  /*2680*/  ISETP.NE.AND P0, PT, R11.reuse, 0x2, PT ;  /* 0x000000020b00780c */ /* 0x040fe40003f05270 */
[----:B------:R-:W-:Y:S02]  /*2690*/  PLOP3.LUT P1, PT, PT, PT, PT, 0x80, 0x8 ;  /* 0x000000000008781c */ /* 0x000fe40003f2f070 */
[----:B------:R-:W-:Y:S02]  /*26a0*/  SEL R3, RZ, 0x1, P0 ;  /* 0x00000001ff037807 */ /* 0x000fe40000000000 */
[----:B------:R-:W-:-:S02]  /*26b0*/  SEL R11, R11, RZ, P0 ;  /* 0x000000ff0b0b7207 */ /* 0x000fc40000000000 */
[----:B------:R-:W-:Y:S01]  /*26c0*/  LOP3.LUT R10, R10, R3, RZ, 0x3c, !PT ;  /* 0x000000030a0a7212 */ /* 0x000fe200078e3cff */
[----:B------:R-:W-:Y:S02]  /*26d0*/  UIADD3 UR30, UPT, UPT, UR38, UR6, URZ ;  /* 0x00000006261e7290 */ /* 0x000fe4000fffe0ff */
[----:B------:R-:W-:Y:S01]  /*26e0*/  UIADD3 UR31, UPT, UPT, UR37, UR4, URZ ;  /* 0x00000004251f7290 */ /* 0x000fe2000fffe0ff */
[----:B------:R-:W-:Y:S11]  /*26f0*/  BRA.U UP1, `(.L_x_42) ;  /* 0xfffffff101507547 */ /* 0x000ff6000b83ffff */
[----:B------:R-:W-:Y:S01]  /*2700*/  UIADD3 UR7, UPT, UPT, UR7, 0x18, URZ ;  /* 0x0000001807077890 */ /* 0x000fe2000fffe0ff */
[----:B------:R-:W-:-:S03]  /*2710*/  SHF.L.U32 R3, R12, 0x1f, RZ ;  /* 0x0000001f0c037819 */ /* 0x000fc600000006ff */
[----:B------:R-:W-:-:S09]  /*2720*/  ULEA UR4, UR5, UR7, 0x3 ;  /* 0x0000000705047291 */ /* 0x000fd2000f8e18ff */
[----:B------:R-:W3:Y:S02]  /*2730*/  SYNCS.PHASECHK.TRANS64.TRYWAIT P0, [UR4], R3 ;  /* 0x00000003ff0075a7 */ /* 0x000ee40008001104 */
[----:B---3--:R-:W-:Y:S05]  /*2740*/  @!P0 BRA `(.L_x_43) ;  /* 0x0000006c00fc8947 */ /* 0x008fea0003800000 */
.L_x_142:
[----:B------:R-:W-:-:S04]  /*2750*/  UIADD3 UR4, UPT, UPT, UR5, 0x1, URZ ;  /* 0x0000000105047890 */ /* 0x000fc8000fffe0ff */
[----:B------:R-:W-:-:S04]  /*2760*/  UISETP.NE.AND UP0, UPT, UR4, 0x3, UPT ;  /* 0x000000030400788c */ /* 0x000fc8000bf05270 */
[----:B------:R-:W-:Y:S02]  /*2770*/  USEL UR6, URZ, 0x1, UP0 ;  /* 0x00000001ff067887 */ /* 0x000fe40008000000 */
[----:B------:R-:W-:-:S04]  /*2780*/  USEL UR4, UR4, URZ, UP0 ;  /* 0x000000ff04047287 */ /* 0x000fc80008000000 */
[----:B------:R-:W-:Y:S01]  /*2790*/  ULEA UR5, UR4, UR7, 0x3 ;  /* 0x0000000704057291 */ /* 0x000fe2000f8e18ff */
[----:B------:R-:W-:-:S04]  /*27a0*/  LOP3.LUT R12, R12, UR6, RZ, 0x3c, !PT ;  /* 0x000000060c0c7c12 */ /* 0x000fc8000f8e3cff */
[----:B-1----:R-:W-:-:S04]  /*27b0*/  SHF.L.U32 R3, R12, 0x1f, RZ ;  /* 0x0000001f0c037819 */ /* 0x002fc800000006ff */
[----:B------:R-:W1:Y:S02]  /*27c0*/  SYNCS.PHASECHK.TRANS64.TRYWAIT P0, [UR5], R3 ;  /* 0x00000003ff0075a7 */ /* 0x000e640008001105 */
[----:B-1----:R-:W-:Y:S05]  /*27d0*/  @!P0 BRA `(.L_x_44) ;  /* 0x0000006c00f08947 */ /* 0x002fea0003800000 */
.L_x_144:
[----:B------:R-:W-:-:S04]  /*27e0*/  UIADD3 UR4, UPT, UPT, UR4, 0x1, URZ ;  /* 0x0000000104047890 */ /* 0x000fc8000fffe0ff */
[----:B------:R-:W-:-:S04]  /*27f0*/  UISETP.NE.AND UP0, UPT, UR4, 0x3, UPT ;  /* 0x000000030400788c */ /* 0x000fc8000bf05270 */
[----:B------:R-:W-:Y:S02]  /*2800*/  USEL UR5, URZ, 0x1, UP0 ;  /* 0x00000001ff057887 */ /* 0x000fe40008000000 */
[----:B------:R-:W-:-:S04]  /*2810*/  USEL UR4, UR4, URZ, UP0 ;  /* 0x000000ff04047287 */ /* 0x000fc80008000000 */
[----:B------:R-:W-:Y:S01]  /*2820*/  ULEA UR4, UR4, UR7, 0x3 ;  /* 0x0000000704047291 */ /* 0x000fe2000f8e18ff */
[----:B-1----:R-:W-:-:S04]  /*2830*/  LOP3.LUT R3, R12, UR5, RZ, 0x3c, !PT ;  /* 0x000000050c037c12 */ /* 0x002fc8000f8e3cff */
[----:B------:R-:W-:Y:S01]  /*2840*/  SHF.L.U32 R3, R3, 0x1f, RZ ;  /* 0x0000001f03037819 */ /* 0x000fe200000006ff */
[----:B------:R-:W-:-:S07]  /*2850*/  IMAD.U32 R0, RZ, RZ, UR4 ;  /* 0x00000004ff007e24 */ /* 0x000fce000f8e00ff */
.L_x_45:
[----:B-1----:R1:W3:Y:S02]  /*2860*/  SYNCS.PHASECHK.TRANS64.TRYWAIT P0, [R0+URZ], R3 ;  /* 0x00000003000075a7 */ /* 0x0022e400080011ff */
[----:B---3--:R-:W-:Y:S05]  /*2870*/  @!P0 NANOSLEEP.SYNCS 0x989680 ;  /* 0x009896800000895d */ /* 0x008fea0003900000 */
[----:B------:R-:W3:Y:S02]  /*2880*/  @!P0 SYNCS.PHASECHK.TRANS64 P0, [R0+URZ], R3 ;  /* 0x00000003000085a7 */ /* 0x000ee400080010ff */
[----:B--23--:R-:W-:Y:S05]  /*2890*/  @P0 EXIT ;  /* 0x000000000000094d */ /* 0x00cfea0003800000 */
[----:B------:R-:W-:Y:S05]  /*28a0*/  BRA `(.L_x_45) ;  /* 0xfffffffc00ec7947 */ /* 0x000fea000383ffff */
.L_x_22:
[----:B------:R-:W2:Y:S02]  /*28b0*/  S2UR UR4, SR_CgaCtaId ;  /* 0x00000000000479c3 */ /* 0x000ea40000008800 */
[----:B--2---:R-:W-:-:S04]  /*28c0*/  UISETP.NE.AND UP0, UPT, UR4, URZ, UPT ;  /* 0x000000ff0400728c */ /* 0x004fc8000bf05270 */
[----:B------:R-:W-:-:S09]  /*28d0*/  UISETP.NE.OR UP0, UPT, UR18, 0x1, UP0 ;  /* 0x000000011200788c */ /* 0x000fd20008705670 */
[----:B------:R-:W-:Y:S05]  /*28e0*/  BRA.U UP0, `(.L_x_46) ;  /* 0x00000005004c7547 */ /* 0x000fea000b800000 */
[----:B------:R-:W2:Y:S01]  /*28f0*/  S2UR UR5, SR_CgaCtaId ;  /* 0x00000000000579c3 */ /* 0x000ea20000008800 */
[----:B------:R-:W-:Y:S01]  /*2900*/  UMOV UR4, 0x400 ;  /* 0x0000040000047882 */ /* 0x000fe20000000000 */
[----:B------:R-:W-:Y:S01]  /*2910*/  ISETP.GE.U32.AND P2, PT, R0, 0x2, PT ;  /* 0x000000020000780c */ /* 0x000fe20003f46070 */
[----:B------:R-:W-:Y:S01]  /*2920*/  IMAD.MOV.U32 R12, RZ, RZ, 0x1 ;  /* 0x00000001ff0c7424 */ /* 0x000fe200078e00ff */
[----:B------:R-:W-:Y:S02]  /*2930*/  CS2R R10, SRZ ;  /* 0x00000000000a7805 */ /* 0x000fe4000001ff00 */
[----:B------:R-:W-:Y:S01]  /*2940*/  CS2R R8, SRZ ;  /* 0x0000000000087805 */ /* 0x000fe2000001ff00 */
[----:B--2---:R-:W-:-:S03]  /*2950*/  ULEA UR6, UR5, UR4, 0x18 ;  /* 0x0000000405067291 */ /* 0x004fc6000f8ec0ff */
[----:B------:R-:W-:-:S09]  /*2960*/  UMOV UR5, URZ ;  /* 0x000000ff00057c82 */ /* 0x000fd20008000000 */
.L_x_50:
[----:B------:R-:W-:Y:S02]  /*2970*/  LEA R2, R8, UR6, 0x3 ;  /* 0x0000000608027c11 */ /* 0x000fe4000f8e18ff */
[----:B------:R-:W-:-:S03]  /*2980*/  SHF.L.U32 R5, R9, 0x1f, RZ ;  /* 0x0000001f09057819 */ /* 0x000fc600000006ff */
[----:B------:R-:W-:Y:S01]  /*2990*/  VIADD R4, R2, 0xf0 ;  /* 0x000000f002047836 */ /* 0x000fe20000000000 */
[----:B------:R-:W2:Y:S02]  /*29a0*/  SYNCS.PHASECHK.TRANS64.TRYWAIT P0, [R2+URZ+0xe0], R5 ;  /* 0x0000e005020075a7 */ /* 0x000ea400080011ff */
[----:B--2---:R-:W-:Y:S05]  /*29b0*/  @!P0 BRA `(.L_x_47) ;  /* 0x0000006c00908947 */ /* 0x004fea0003800000 */
.L_x_145:
[----:B------:R-:W-:Y:S01]  /*29c0*/  ULEA UR4, UR5, UR6, 0x3 ;  /* 0x0000000605047291 */ /* 0x000fe2000f8e18ff */
[----:B------:R-:W-:Y:S02]  /*29d0*/  PRMT R4, RZ, 0x654, R4 ;  /* 0x00000654ff047816 */ /* 0x000fe40000000004 */
[----:B--2---:R-:W-:Y:S01]  /*29e0*/  SHF.L.U32 R5, R12, 0x1f, RZ ;  /* 0x0000001f0c057819 */ /* 0x004fe200000006ff */
[----:B------:R-:W-:Y:S01]  /*29f0*/  UIADD3 UR7, UPT, UPT, UR4, 0x80, URZ ;  /* 0x0000008004077890 */ /* 0x000fe2000fffe0ff */
[----:B------:R2:W-:Y:S05]  /*2a00*/  SYNCS.ARRIVE.TRANS64.RED.A1T0 RZ, [R4+URZ], RZ ;  /* 0x000000ff04ff79a7 */ /* 0x0005ea00081004ff */
[----:B------:R-:W-:Y:S01]  /*2a10*/  IMAD.U32 R7, RZ, RZ, UR7 ;  /* 0x00000007ff077e24 */ /* 0x000fe2000f8e00ff */
[----:B------:R-:W3:Y:S04]  /*2a20*/  SYNCS.PHASECHK.TRANS64.TRYWAIT P0, [UR4+0x90], R5 ;  /* 0x00009005ff0075a7 */ /* 0x000ee80008001104 */
[----:B------:R-:W-:Y:S01]  /*2a30*/  PRMT R6, R0, 0x654, R7 ;  /* 0x0000065400067816 */ /* 0x000fe20000000007 */
[----:B--2---:R-:W-:Y:S01]  /*2a40*/  @!P2 IMAD.MOV.U32 R4, RZ, RZ, 0x10 ;  /* 0x00000010ff04a424 */ /* 0x004fe200078e00ff */
[----:B---3--:R-:W-:Y:S06]  /*2a50*/  @!P0 BRA `(.L_x_48) ;  /* 0x0000006c007c8947 */ /* 0x008fec0003800000 */
.L_x_147:
[----:B------:R-:W-:Y:S01]  /*2a60*/  ULEA UR8, UR5, UR6, 0x4 ;  /* 0x0000000605087291 */ /* 0x000fe2000f8e20ff */
[----:B------:R-:W-:Y:S01]  /*2a70*/  SEL R3, R6, R3, !P2 ;  /* 0x0000000306037207 */ /* 0x000fe20005000000 */
[----:B------:R-:W-:Y:S01]  /*2a80*/  UIADD3 UR9, UPT, UPT, UR4, 0x80, URZ ;  /* 0x0000008004097890 */ /* 0x000fe2000fffe0ff */
[----:B--2---:R-:W-:Y:S01]  /*2a90*/  LEA R2, R11, UR6, 0x3 ;  /* 0x000000060b027c11 */ /* 0x004fe2000f8e18ff */
[----:B------:R-:W-:Y:S01]  /*2aa0*/  UIADD3 UR8, UPT, UPT, UR8, 0x110, URZ ;  /* 0x0000011008087890 */ /* 0x000fe2000fffe0ff */
[----:B------:R-:W-:Y:S01]  /*2ab0*/  SHF.L.U32 R5, R10, 0x1f, RZ ;  /* 0x0000001f0a057819 */ /* 0x000fe200000006ff */
[----:B------:R2:W-:Y:S01]  /*2ac0*/  @!P2 SYNCS.ARRIVE.TRANS64.RED RZ, [R3+URZ], R4 ;  /* 0x0000000403ffa9a7 */ /* 0x0005e200080004ff */
[----:B------:R-:W-:Y:S01]  /*2ad0*/  UIADD3 UR4, UPT, UPT, UR5, 0x1, URZ ;  /* 0x0000000105047890 */ /* 0x000fe2000fffe0ff */
[----:B------:R-:W-:-:S03]  /*2ae0*/  VIADD R8, R8, 0x1 ;  /* 0x0000000108087836 */ /* 0x000fc60000000000 */
[----:B------:R-:W-:Y:S02]  /*2af0*/  UISETP.NE.AND UP0, UPT, UR4, 0x2, UPT ;  /* 0x000000020400788c */ /* 0x000fe4000bf05270 */
[----:B------:R-:W-:Y:S06]  /*2b00*/  UGETNEXTWORKID.BROADCAST [UR8], [UR9] ;  /* 0x00000000080073ca */ /* 0x000fec0008000100 */
[----:B------:R-:W-:Y:S01]  /*2b10*/  USEL UR7, URZ, 0x1, UP0 ;  /* 0x00000001ff077887 */ /* 0x000fe20008000000 */
[----:B------:R-:W-:Y:S01]  /*2b20*/  ISETP.NE.AND P0, PT, R8, 0x2, PT ;  /* 0x000000020800780c */ /* 0x000fe20003f05270 */
[----:B------:R-:W-:Y:S01]  /*2b30*/  USEL UR5, UR4, URZ, UP0 ;  /* 0x000000ff04057287 */ /* 0x000fe20008000000 */
[----:B------:R-:W3:Y:S03]  /*2b40*/  SYNCS.PHASECHK.TRANS64.TRYWAIT P1, [R2+URZ+0x80], R5 ;  /* 0x00008005020075a7 */ /* 0x000ee600080211ff */
[----:B------:R-:W-:Y:S01]  /*2b50*/  LOP3.LUT R12, R12, UR7, RZ, 0x3c, !PT ;  /* 0x000000070c0c7c12 */ /* 0x000fe2000f8e3cff */
[----:B--23--:R-:W-:Y:S07]  /*2b60*/  @!P1 BRA `(.L_x_49) ;  /* 0x0000006c00509947 */ /* 0x00cfee0003800000 */
.L_x_148:
[C---:B------:R-:W-:Y:S01]  /*2b70*/  LEA R4, R11.reuse, UR6, 0x4 ;  /* 0x000000060b047c11 */ /* 0x040fe2000f8e20ff */
[----:B--2---:R-:W-:Y:S01]  /*2b80*/  VIADD R2, R2, 0x90 ;  /* 0x0000009002027836 */ /* 0x004fe20000000000 */
[----:B------:R-:W-:Y:S01]  /*2b90*/  SEL R8, R8, RZ, P0 ;  /* 0x000000ff08087207 */ /* 0x000fe20000000000 */
[----:B------:R-:W-:-:S03]  /*2ba0*/  VIADD R11, R11, 0x1 ;  /* 0x000000010b0b7836 */ /* 0x000fc60000000000 */
[----:B------:R-:W2:Y:S01]  /*2bb0*/  LDS.128 R4, [R4+0x110] ;  /* 0x0001100004047984 */ /* 0x000ea20000000c00 */
[----:B------:R-:W-:Y:S02]  /*2bc0*/  PRMT R2, RZ, 0x654, R2 ;  /* 0x00000654ff027816 */ /* 0x000fe40000000002 */
[C---:B------:R-:W-:Y:S01]  /*2bd0*/  ISETP.NE.AND P1, PT, R11.reuse, 0x2, PT ;  /* 0x000000020b00780c */ /* 0x040fe20003f25270 */
[----:B------:R-:W-:Y:S01]  /*2be0*/  @!PT LDS RZ, [RZ] ;  /* 0x00000000fffff984 */ /* 0x000fe20000000800 */
[----:B------:R-:W-:Y:S01]  /*2bf0*/  @!PT LDS RZ, [RZ] ;  /* 0x00000000fffff984 */ /* 0x000fe20000000800 */
[----:B------:R-:W-:Y:S01]  /*2c00*/  @!PT LDS RZ, [RZ] ;  /* 0x00000000fffff984 */ /* 0x000fe20000000800 */
[----:B------:R-:W-:Y:S01]  /*2c10*/  @!PT LDS RZ, [RZ] ;  /* 0x00000000fffff984 */ /* 0x000fe20000000800 */
[----:B------:R3:W-:Y:S06]  /*2c20*/  MEMBAR.ALL.CTA ;  /* 0x0000000000007992 */ /* 0x0007ec0000008000 */
[----:B---3--:R-:W3:Y:S01]  /*2c30*/  FENCE.VIEW.ASYNC.S ;  /* 0x00000000000073c6 */ /* 0x008ee20000000000 */
[----:B------:R-:W-:Y:S01]  /*2c40*/  SEL R11, R11, RZ, P1 ;  /* 0x000000ff0b0b7207 */ /* 0x000fe20000800000 */
[----:B---3--:R3:W-:Y:S01]  /*2c50*/  SYNCS.ARRIVE.TRANS64.RED.A1T0 RZ, [R2+URZ], RZ ;  /* 0x000000ff02ff79a7 */ /* 0x0087e200081004ff */
[----:B--2---:R-:W-:-:S02]  /*2c60*/  LOP3.LUT P3, RZ, R6, 0x1, RZ, 0xc0, !PT ;  /* 0x0000000106ff7812 */ /* 0x004fc4000786c0ff */
[----:B------:R-:W-:-:S04]  /*2c70*/  SEL R5, RZ, 0x1, P1 ;  /* 0x00000001ff057807 */ /* 0x000fc80000800000 */
[----:B------:R-:W-:Y:S02]  /*2c80*/  LOP3.LUT R10, R10, R5, RZ, 0x3c, !PT ;  /* 0x000000050a0a7212 */ /* 0x000fe400078e3cff */
[----:B---3--:R-:W-:-:S04]  /*2c90*/  SEL R2, RZ, 0x1, P0 ;  /* 0x00000001ff027807 */ /* 0x008fc80000000000 */
[----:B------:R-:W-:Y:S01]  /*2ca0*/  LOP3.LUT R9, R9, R2, RZ, 0x3c, !PT ;  /* 0x0000000209097212 */ /* 0x000fe200078e3cff */
[----:B------:R-:W-:Y:S06]  /*2cb0*/  @P3 BRA `(.L_x_50) ;  /* 0xfffffffc002c3947 */ /* 0x000fec000383ffff */
[----:B------:R-:W-:Y:S01]  /*2cc0*/  ULEA UR4, UR5, UR6, 0x3 ;  /* 0x0000000605047291 */ /* 0x000fe2000f8e18ff */
[----:B------:R-:W-:-:S08]  /*2cd0*/  SHF.L.U32 R3, R12, 0x1f, RZ ;  /* 0x0000001f0c037819 */ /* 0x000fd000000006ff */
[----:B------:R-:W2:Y:S02]  /*2ce0*/  SYNCS.PHASECHK.TRANS64 P0, [UR4+0x90], R3 ;  /* 0x00009003ff0075a7 */ /* 0x000ea40008001004 */
[----:B--2---:R-:W-:Y:S05]  /*2cf0*/  @P0 BRA `(.L_x_51) ;  /* 0x0000000000080947 */ /* 0x004fea0003800000 */
[----:B------:R-:W2:Y:S02]  /*2d00*/  SYNCS.PHASECHK.TRANS64.TRYWAIT P0, [UR4+0x90], R3 ;  /* 0x00009003ff0075a7 */ /* 0x000ea40008001104 */
[----:B--2---:R-:W-:Y:S05]  /*2d10*/  @!P0 BRA `(.L_x_52) ;  /* 0x0000006800f88947 */ /* 0x004fea0003800000 */
.L_x_51:
[----:B------:R-:W-:-:S04]  /*2d20*/  UIADD3 UR7, UPT, UPT, UR5, 0x1, URZ ;  /* 0x0000000105077890 */ /* 0x000fc8000fffe0ff */
[----:B------:R-:W-:-:S04]  /*2d30*/  UISETP.NE.AND UP0, UPT, UR7, 0x2, UPT ;  /* 0x000000020700788c */ /* 0x000fc8000bf05270 */
[----:B------:R-:W-:Y:S02]  /*2d40*/  USEL UR8, URZ, 0x1, UP0 ;  /* 0x00000001ff087887 */ /* 0x000fe40008000000 */
[----:B------:R-:W-:-:S04]  /*2d50*/  USEL UR7, UR7, URZ, UP0 ;  /* 0x000000ff07077287 */ /* 0x000fc80008000000 */
[----:B------:R-:W-:Y:S01]  /*2d60*/  ULEA UR7, UR7, UR6, 0x3 ;  /* 0x0000000607077291 */ /* 0x000fe2000f8e18ff */
[----:B--2---:R-:W-:-:S04]  /*2d70*/  LOP3.LUT R3, R12, UR8, RZ, 0x3c, !PT ;  /* 0x000000080c037c12 */ /* 0x004fc8000f8e3cff */
[----:B------:R-:W-:-:S04]  /*2d80*/  SHF.L.U32 R0, R3, 0x1f, RZ ;  /* 0x0000001f03007819 */ /* 0x000fc800000006ff */
[----:B------:R-:W2:Y:S02]  /*2d90*/  SYNCS.PHASECHK.TRANS64 P0, [UR7+0x90], R0 ;  /* 0x00009000ff0075a7 */ /* 0x000ea40008001007 */
[----:B-12---:R-:W-:Y:S05]  /*2da0*/  @P0 EXIT ;  /* 0x000000000000094d */ /* 0x006fea0003800000 */
[----:B------:R-:W-:Y:S02]  /*2db0*/  SHF.L.U32 R3, R3, 0x1f, RZ ;  /* 0x0000001f03037819 */ /* 0x000fe400000006ff */
[----:B------:R-:W-:-:S07]  /*2dc0*/  MOV R0, UR7 ;  /* 0x0000000700007c02 */ /* 0x000fce0008000f00 */
.L_x_53:
[----:B-1----:R1:W2:Y:S02]  /*2dd0*/  SYNCS.PHASECHK.TRANS64.TRYWAIT P0, [R0+URZ+0x90], R3 ;  /* 0x00009003000075a7 */ /* 0x0022a400080011ff */
[----:B--2---:R-:W-:Y:S05]  /*2de0*/  @!P0 NANOSLEEP.SYNCS 0x989680 ;  /* 0x009896800000895d */ /* 0x004fea0003900000 */
[----:B------:R-:W2:Y:S02]  /*2df0*/  @!P0 SYNCS.PHASECHK.TRANS64 P0, [R0+URZ+0x90], R3 ;  /* 0x00009003000085a7 */ /* 0x000ea400080010ff */
[----:B--2---:R-:W-:Y:S05]  /*2e00*/  @P0 EXIT ;  /* 0x000000000000094d */ /* 0x004fea0003800000 */
[----:B------:R-:W-:Y:S05]  /*2e10*/  BRA `(.L_x_53) ;  /* 0xfffffffc00ec7947 */ /* 0x000fea000383ffff */
.L_x_46:
[----:B------:R-:W-:Y:S05]  /*2e20*/  BRA.U UP4, `(.L_x_54) ;  /* 0x0000000d04d87547 */ /* 0x000fea000b800000 */
[----:B------:R-:W2:Y:S01]  /*2e30*/  S2UR UR7, SR_CgaCtaId ;  /* 0x00000000000779c3 */ /* 0x000ea20000008800 */
[----:B------:R-:W-:Y:S01]  /*2e40*/  UMOV UR4, 0x40 ;  /* 0x0000004000047882 */ /* 0x000fe20000000000 */
[----:B------:R-:W-:Y:S01]  /*2e50*/  NOP ;  /* 0x0000000000007918 */ /* 0x000fe20000000000 */
[----:B------:R-:W-:Y:S01]  /*2e60*/  UMOV UR6, 0x400 ;  /* 0x0000040000067882 */ /* 0x000fe20000000000 */
[----:B--2---:R-:W-:Y:S02]  /*2e70*/  ULEA UR5, UR7, UR4, 0x18 ;  /* 0x0000000407057291 */ /* 0x004fe4000f8ec0ff */
[----:B------:R-:W-:-:S07]  /*2e80*/  ULEA UR6, UR7, UR6, 0x18 ;  /* 0x0000000607067291 */ /* 0x000fce000f8ec0ff */
[----:B------:R-:W2:Y:S02]  /*2e90*/  LDS.U8 R0, [UR5+0x1c] ;  /* 0x00001c05ff007984 */ /* 0x000ea40008000000 */
[----:B--2---:R-:W-:-:S13]  /*2ea0*/  ISETP.NE.AND P0, PT, R0, RZ, PT ;  /* 0x000000ff0000720c */ /* 0x004fda0003f05270 */
[----:B------:R-:W-:Y:S05]  /*2eb0*/  @P0 BRA `(.L_x_55) ;  /* 0x0000000000580947 */ /* 0x000fea0003800000 */
[----:B------:R-:W-:-:S13]  /*2ec0*/  ELECT P0, URZ, PT ;  /* 0x0000000000ff782f */ /* 0x000fda0003800000 */
[----:B------:R-:W-:Y:S05]  /*2ed0*/  @!P0 BRA `(.L_x_56) ;  /* 0x0000000000608947 */ /* 0x000fea0003800000 */
[----:B------:R-:W-:Y:S01]  /*2ee0*/  UMOV UR4, 0x10 ;  /* 0x0000001000047882 */ /* 0x000fe20000000000 */
[----:B------:R-:W-:Y:S01]  /*2ef0*/  HFMA2 R0, -RZ, RZ, 0, 5.9604644775390625e-08 ;  /* 0x00000001ff007431 */ /* 0x000fe200000001ff */
[----:B------:R-:W-:-:S03]  /*2f00*/  MOV R3, 0xffff ;  /* 0x0000ffff00037802 */ /* 0x000fc60000000f00 */
[----:B------:R-:W-:Y:S04]  /*2f10*/  DEPBAR.LE SB2, 0x36 ;  /* 0x0000ad800000791a */ /* 0x000fe80000000000 */
[----:B------:R-:W2:Y:S02]  /*2f20*/  UTCATOMSWS.FIND_AND_SET.ALIGN UP0, UR4, UR4 ;  /* 0x00000004000475e3 */ /* 0x000ea40008000800 */
[----:B--2---:R-:W-:Y:S01]  /*2f30*/  MOV R4, UR4 ;  /* 0x0000000400047c02 */ /* 0x004fe20008000f00 */
[----:B------:R-:W-:Y:S06]  /*2f40*/  BRA.U UP0, `(.L_x_57) ;  /* 0x0000000100187547 */ /* 0x000fec000b800000 */
.L_x_58:
[----:B------:R-:W-:Y:S05]  /*2f50*/  NANOSLEEP 0x64 ;  /* 0x000000640000795d */ /* 0x000fea0003800000 */
[----:B------:R-:W-:-:S05]  /*2f60*/  UMOV UR4, 0x10 ;  /* 0x0000001000047882 */ /* 0x000fca0000000000 */
[----:B------:R-:W-:Y:S04]  /*2f70*/  DEPBAR.LE SB2, 0x36 ;  /* 0x0000ad800000791a */ /* 0x000fe80000000000 */
[----:B------:R-:W2:Y:S02]  /*2f80*/  UTCATOMSWS.FIND_AND_SET.ALIGN UP0, UR4, UR4 ;  /* 0x00000004000475e3 */ /* 0x000ea40008000800 */
[----:B--2---:R-:W-:Y:S01]  /*2f90*/  MOV R4, UR4 ;  /* 0x0000000400047c02 */ /* 0x004fe20008000f00 */
[----:B------:R-:W-:Y:S05]  /*2fa0*/  BRA.U !UP0, `(.L_x_58) ;  /* 0xfffffffd08e87547 */ /* 0x000fea000b83ffff */
.L_x_57:
[-C--:B------:R-:W-:Y:S02]  /*2fb0*/  SHF.L.U32 R3, R3, R4.reuse, RZ ;  /* 0x0000000403037219 */ /* 0x080fe400000006ff */
[----:B------:R-:W-:Y:S01]  /*2fc0*/  SHF.L.U32 R0, R0, R4, RZ ;  /* 0x0000000400007219 */ /* 0x000fe200000006ff */
[----:B------:R-:W-:Y:S02]  /*2fd0*/  IMAD.SHL.U32 R4, R4, 0x20, RZ ;  /* 0x0000002004047824 */ /* 0x000fe400078e00ff */
[----:B------:R2:W-:Y:S04]  /*2fe0*/  ATOMS.OR RZ, [UR5+0x14], R3 ;  /* 0x00001403ffff798c */ /* 0x0005e8000b000005 */
[----:B------:R2:W-:Y:S04]  /*2ff0*/  ATOMS.OR RZ, [UR5+0x18], R0 ;  /* 0x00001800ffff798c */ /* 0x0005e8000b000005 */
[----:B------:R2:W-:Y:S01]  /*3000*/  STS [UR6+0x130], R4 ;  /* 0x00013004ff007988 */ /* 0x0005e20008000806 */
[----:B------:R-:W-:Y:S05]  /*3010*/  BRA `(.L_x_56) ;  /* 0x0000000000107947 */ /* 0x000fea0003800000 */
.L_x_55:
[----:B------:R-:W-:Y:S02]  /*3020*/  MOV R0, 0xffffffff ;  /* 0xffffffff00007802 */ /* 0x000fe40000000f00 */
[----:B------:R-:W-:-:S03]  /*3030*/  MOV R4, 0x3060 ;  /* 0x0000306000047802 */ /* 0x000fc60000000f00 */
[----:B------:R2:W-:Y:S04]  /*3040*/  STS [UR6+0x130], R0 ;  /* 0x00013000ff007988 */ /* 0x0005e80008000806 */
[----:B-12--5:R-:W-:Y:S05]  /*3050*/  CALL.REL.NOINC `($__internal_1_$__cuda_sm10x_tcgen05_guardrail_trap_phase_invalid_during_alloc) ;  /* 0x0000007000407944 */ /* 0x026fea0003c00000 */
.L_x_56:
[----:B------:R-:W-:Y:S05]  /*3060*/  WARPSYNC.ALL ;  /* 0x0000000000007948 */ /* 0x000fea0003800000 */
[----:B------:R-:W3:Y:S01]  /*3070*/  S2UR UR4, SR_CgaCtaId ;  /* 0x00000000000479c3 */ /* 0x000ee20000008800 */
[----:B------:R-:W-:Y:S01]  /*3080*/  UMOV UR26, 0x400 ;  /* 0x00000400001a7882 */ /* 0x000fe20000000000 */
[----:B------:R-:W-:-:S06]  /*3090*/  NOP ;  /* 0x0000000000007918 */ /* 0x000fcc0000000000 */
[----:B------:R-:W-:Y:S06]  /*30a0*/  BAR.ARV 0x6, 0xa0 ;  /* 0x0182800000007b1d */ /* 0x000fec0000002000 */
[----:B------:R-:W4:Y:S01]  /*30b0*/  LDCU UR5, c[0x0][0x38c] ;  /* 0x00007180ff0577ac */ /* 0x000f220008000800 */
[----:B------:R-:W-:Y:S01]  /*30c0*/  LOP3.LUT R2, R2, 0xffff, RZ, 0xc0, !PT ;  /* 0x0000ffff02027812 */ /* 0x000fe200078ec0ff */
[----:B------:R-:W-:Y:S01]  /*30d0*/  IMAD.MOV.U32 R11, RZ, RZ, 0x1 ;  /* 0x00000001ff0b7424 */ /* 0x000fe200078e00ff */
[----:B------:R-:W-:Y:S01]  /*30e0*/  CS2R R8, SRZ ;  /* 0x0000000000087805 */ /* 0x000fe2000001ff00 */
[----:B------:R-:W1:Y:S01]  /*30f0*/  LDCU UR7, c[0x0][0x38c] ;  /* 0x00007180ff0777ac */ /* 0x000e620008000800 */
[----:B------:R-:W-:Y:S01]  /*3100*/  R2UR UR27, R2 ;  /* 0x00000000021b72ca */ /* 0x000fe200000e0000 */
[----:B------:R-:W-:Y:S01]  /*3110*/  IMAD.MOV.U32 R10, RZ, RZ, RZ ;  /* 0x000000ffff0a7224 */ /* 0x000fe200078e00ff */
[----:B------:R-:W-:Y:S01]  /*3120*/  UMOV UR30, URZ ;  /* 0x000000ff001e7c82 */ /* 0x000fe20008000000 */
[----:B------:R-:W-:Y:S01]  /*3130*/  UMOV UR24, URZ ;  /* 0x000000ff00187c82 */ /* 0x000fe20008000000 */
[----:B---3--:R-:W-:Y:S01]  /*3140*/  ULEA UR26, UR4, UR26, 0x18 ;  /* 0x0000001a041a7291 */ /* 0x008fe2000f8ec0ff */
[----:B------:R-:W-:Y:S01]  /*3150*/  UMOV UR38, 0x0 ;  /* 0x0000000000267882 */ /* 0x000fe20000000000 */
[----:B------:R-:W-:-:S02]  /*3160*/  UMOV UR39, 0x4400490 ;  /* 0x0440049000277882 */ /* 0x000fc40000000000 */
[----:B------:R-:W-:Y:S02]  /*3170*/  UIADD3 UR4, UPT, UPT, UR26, 0x8800, URZ ;  /* 0x000088001a047890 */ /* 0x000fe4000fffe0ff */
[----:B------:R-:W-:Y:S02]  /*3180*/  UIADD3 UR6, UPT, UPT, UR26, 0xe800, URZ ;  /* 0x0000e8001a067890 */ /* 0x000fe4000fffe0ff */
[----:B----4-:R-:W-:Y:S01]  /*3190*/  UIADD3 UR5, UPT, UPT, UR5, 0x3f, URZ ;  /* 0x0000003f05057890 */ /* 0x010fe2000fffe0ff */
[----:B--2---:R-:W2:Y:S01]  /*31a0*/  LDS R0, [UR26+0x130] ;  /* 0x0001301aff007984 */ /* 0x004ea20008000800 */
[----:B-1----:R-:W-:Y:S01]  /*31b0*/  UMOV UR36, 0x0 ;  /* 0x0000000000247882 */ /* 0x002fe20000000000 */
[----:B------:R-:W-:Y:S01]  /*31c0*/  UMOV UR37, 0x4400490 ;  /* 0x0440049000257882 */ /* 0x000fe20000000000 */
[----:B------:R-:W-:Y:S02]  /*31d0*/  USHF.R.S32.HI UR40, URZ, 0x1f, UR5 ;  /* 0x0000001fff287899 */ /* 0x000fe40008011405 */
[----:B------:R-:W-:-:S02]  /*31e0*/  UISETP.GE.AND UP4, UPT, UR7, 0x1, UPT ;  /* 0x000000010700788c */ /* 0x000fc4000bf86270 */
[----:B------:R-:W-:Y:S02]  /*31f0*/  ULEA.HI UR40, UR40, UR5, URZ, 0x6 ;  /* 0x0000000528287291 */ /* 0x000fe4000f8f30ff */
[----:B------:R-:W-:Y:S02]  /*3200*/  USHF.R.U32.HI UR5, URZ, 0x4, UR4 ;  /* 0x00000004ff057899 */ /* 0x000fe40008011604 */
[----:B------:R-:W-:Y:S02]  /*3210*/  USHF.R.S32.HI UR40, URZ, 0x6, UR40 ;  /* 0x00000006ff287899 */ /* 0x000fe40008011428 */
[----:B------:R-:W-:Y:S02]  /*3220*/  USHF.R.U32.HI UR4, URZ, 0x4, UR6 ;  /* 0x00000004ff047899 */ /* 0x000fe40008011606 */
[----:B------:R-:W-:Y:S02]  /*3230*/  UISETP.LT.AND UP0, UPT, UR40, 0x1, UPT ;  /* 0x000000012800788c */ /* 0x000fe4000bf01270 */
[----:B------:R-:W-:-:S02]  /*3240*/  ULOP3.LUT UR5, UR5, 0x3fff, URZ, 0xc0, !UPT ;  /* 0x00003fff05057892 */ /* 0x000fc4000f8ec0ff */
[----:B------:R-:W-:Y:S02]  /*3250*/  ULOP3.LUT UR4, UR4, 0x3fff, URZ, 0xc0, !UPT ;  /* 0x00003fff04047892 */ /* 0x000fe4000f8ec0ff */
[----:B------:R-:W-:Y:S02]  /*3260*/  USEL UR41, UR40, 0x1, !UP0 ;  /* 0x0000000128297887 */ /* 0x000fe4000c000000 */
[----:B------:R-:W-:Y:S02]  /*3270*/  ULOP3.LUT UR28, UR5, 0x10000, URZ, 0xfc, !UPT ;  /* 0x00010000051c7892 */ /* 0x000fe4000f8efcff */
[----:B------:R-:W-:Y:S02]  /*3280*/  ULOP3.LUT UR29, UR4, 0x10000, URZ, 0xfc, !UPT ;  /* 0x00010000041d7892 */ /* 0x000fe4000f8efcff */
[----:B------:R-:W-:Y:S01]  /*3290*/  UIADD3 UR41, UPT, UPT, -UR41, URZ, URZ ;  /* 0x000000ff29297290 */ /* 0x000fe2000fffe1ff */
[----:B------:R-:W-:Y:S01]  /*32a0*/  UMOV UR34, 0x0 ;  /* 0x0000000000227882 */ /* 0x000fe20000000000 */
[----:B------:R-:W-:Y:S01]  /*32b0*/  UMOV UR35, 0x4400490 ;  /* 0x0440049000237882 */ /* 0x000fe20000000000 */
[----:B------:R-:W-:Y:S01]  /*32c0*/  UMOV UR32, 0x0 ;  /* 0x0000000000207882 */ /* 0x000fe20000000000 */
[----:B------:R-:W-:Y:S01]  /*32d0*/  UMOV UR33, 0x4400490 ;  /* 0x0440049000217882 */ /* 0x000fe20000000000 */
[----:B--2---:R-:W-:-:S15]  /*32e0*/  R2UR UR42, R0 ;  /* 0x00000000002a72ca */ /* 0x004fde00000e0000 */
.L_x_65:
[----:B------:R-:W-:Y:S02]  /*32f0*/  LEA R0, R10, UR26, 0x3 ;  /* 0x0000001a0a007c11 */ /* 0x000fe4000f8e18ff */
[----:B------:R-:W-:Y:S02]  /*3300*/  SHF.L.U32 R5, R9, 0x1f, RZ ;  /* 0x0000001f09057819 */ /* 0x000fe400000006ff */
[----:B------:R-:W-:Y:S01]  /*3310*/  PLOP3.LUT P0, PT, PT, PT, UP4, 0x80, 0x8 ;  /* 0x000000000008781c */ /* 0x000fe20003f0f048 */
[----:B------:R-:W-:Y:S01]  /*3320*/  VIADD R3, R0, 0x90 ;  /* 0x0000009000037836 */ /* 0x000fe20000000000 */
[----:B-1----:R-:W1:Y:S02]  /*3330*/  SYNCS.PHASECHK.TRANS64.TRYWAIT P1, [R0+URZ+0x80], R5 ;  /* 0x00008005000075a7 */ /* 0x002e6400080211ff */
[----:B-1-3--:R-:W-:Y:S09]  /*3340*/  @!P1 BRA `(.L_x_59) ;  /* 0x0000006400849947 */ /* 0x00aff20003800000 */
.L_x_150:
[----:B------:R-:W-:Y:S01]  /*3350*/  LEA R4, R10, UR26, 0x4 ;  /* 0x0000001a0a047c11 */ /* 0x000fe2000f8e20ff */
[----:B------:R-:W-:Y:S01]  /*3360*/  @UP4 ULEA UR4, UR24, UR26, 0x3 ;  /* 0x0000001a18044291 */ /* 0x000fe2000f8e18ff */
[----:B------:R-:W-:Y:S01]  /*3370*/  PLOP3.LUT P2, PT, PT, PT, PT, 0x80, 0x8 ;  /* 0x000000000008781c */ /* 0x000fe20003f4f070 */
[----:B------:R-:W-:Y:S01]  /*3380*/  ULEA UR31, UR30, UR26, 0x3 ;  /* 0x0000001a1e1f7291 */ /* 0x000fe2000f8e18ff */
[----:B------:R-:W-:Y:S02]  /*3390*/  PRMT R3, RZ, 0x654, R3 ;  /* 0x00000654ff037816 */ /* 0x000fe40000000003 */
[----:B-1----:R-:W1:Y:S01]  /*33a0*/  LDS.128 R4, [R4+0x110] ;  /* 0x0001100004047984 */ /* 0x002e620000000c00 */
[----:B------:R-:W-:Y:S02]  /*33b0*/  @P0 SHF.L.U32 R2, R8, 0x1f, RZ ;  /* 0x0000001f08020819 */ /* 0x000fe400000006ff */
[----:B------:R-:W-:Y:S01]  /*33c0*/  SHF.L.U32 R0, R11, 0x1f, RZ ;  /* 0x0000001f0b007819 */ /* 0x000fe200000006ff */
[----:B------:R-:W-:Y:S01]  /*33d0*/  @!PT LDS RZ, [RZ] ;  /* 0x00000000fffff984 */ /* 0x000fe20000000800 */
[----:B------:R-:W-:Y:S01]  /*33e0*/  @!PT LDS RZ, [RZ] ;  /* 0x00000000fffff984 */ /* 0x000fe20000000800 */
[----:B------:R-:W-:Y:S01]  /*33f0*/  @!PT LDS RZ, [RZ] ;  /* 0x00000000fffff984 */ /* 0x000fe20000000800 */
[----:B------:R-:W-:Y:S01]  /*3400*/  @!PT LDS RZ, [RZ] ;  /* 0x00000000fffff984 */ /* 0x000fe20000000800 */
[----:B------:R2:W-:Y:S06]  /*3410*/  MEMBAR.ALL.CTA ;  /* 0x0000000000007992 */ /* 0x0005ec0000008000 */
[----:B--2---:R-:W2:Y:S02]  /*3420*/  FENCE.VIEW.ASYNC.S ;  /* 0x00000000000073c6 */ /* 0x004ea40000000000 */
[----:B--2---:R2:W-:Y:S01]  /*3430*/  SYNCS.ARRIVE.TRANS64.RED.A1T0 RZ, [R3+URZ], RZ ;  /* 0x000000ff03ff79a7 */ /* 0x0045e200081004ff */
[----:B------:R2:W3:Y:S01]  /*3440*/  @P0 SYNCS.PHASECHK.TRANS64.TRYWAIT P2, [UR4], R2 ;  /* 0x00000002ff0005a7 */ /* 0x0004e20008041104 */
[----:B------:R-:W-:Y:S01]  /*3450*/  ULEA.HI UR4, UR30, UR30, URZ, 0x1 ;  /* 0x0000001e1e047291 */ /* 0x000fe2000f8f08ff */
[----:B-1----:R-:W-:-:S03]  /*3460*/  LOP3.LUT P1, RZ, R6, 0x1, RZ, 0xc0, !PT ;  /* 0x0000000106ff7812 */ /* 0x002fc6000782c0ff */
[----:B------:R-:W-:Y:S02]  /*3470*/  USHF.L.U32 UR11, UR4, 0x7, URZ ;  /* 0x00000007040b7899 */ /* 0x000fe400080006ff */
[----:B------:R-:W-:Y:S02]  /*3480*/  ULOP3.LUT UR4, UR4, 0xffe, URZ, 0xc0, !UPT ;  /* 0x00000ffe04047892 */ /* 0x000fe4000f8ec0ff */
[----:B------:R-:W-:Y:S02]  /*3490*/  ULOP3.LUT UR11, UR11, 0xffffff00, URZ, 0xc0, !UPT ;  /* 0xffffff000b0b7892 */ /* 0x000fe4000f8ec0ff */
[----:B------:R-:W-:Y:S02]  /*34a0*/  UIADD3 UR4, UPT, UPT, -UR4, UR30, URZ ;  /* 0x0000001e04047290 */ /* 0x000fe4000fffe1ff */
[----:B------:R-:W-:Y:S01]  /*34b0*/  UIADD3 UR11, UPT, UPT, UR42, UR11, URZ ;  /* 0x0000000b2a0b7290 */ /* 0x000fe2000fffe0ff */
[----:B------:R-:W1:Y:S03]  /*34c0*/  SYNCS.PHASECHK.TRANS64.TRYWAIT P0, [UR31+0xc0], R0 ;  /* 0x0000c000ff0075a7 */ /* 0x000e66000800111f */
[----:B------:R-:W-:Y:S01]  /*34d0*/  ULEA UR11, UR4, UR11, 0x14 ;  /* 0x0000000b040b7291 */ /* 0x000fe2000f8ea0ff */
[----:B-123--:R-:W-:Y:S11]  /*34e0*/  @!P0 BRA `(.L_x_60) ;  /* 0x0000006400308947 */ /* 0x00eff60003800000 */
.L_x_152:
[----:B------:R-:W-:Y:S01]  /*34f0*/  IADD3 R10, PT, PT, R10, 0x1, RZ ;  /* 0x000000010a0a7810 */ /* 0x000fe20007ffe0ff */
[----:B------:R-:W-:Y:S06]  /*3500*/  BRA.U !UP4, `(.L_x_61) ;  /* 0x000000010cc07547 */ /* 0x000fec000b800000 */
[----:B------:R-:W-:Y:S01]  /*3510*/  UPLOP3.LUT UP2, UPT, UPT, UPT, UPT, 0x40, 0x4 ;  /* 0x000000000004789c */ /* 0x000fe20003f4e870 */
[----:B------:R-:W-:Y:S01]  /*3520*/  UMOV UR23, UR41 ;  /* 0x0000002900177c82 */ /* 0x000fe20008000000 */
[----:B------:R-:W-:Y:S01]  /*3530*/  UMOV UR22, UR40 ;  /* 0x0000002800167c82 */ /* 0x000fe20008000000 */
[----:B------:R-:W-:-:S08]  /*3540*/  UMOV UR10, UR24 ;  /* 0x00000018000a7c82 */ /* 0x000fd00008000000 */
.L_x_64:
[----:B------:R-:W-:Y:S02]  /*3550*/  UIADD3 UR23, UPT, UPT, UR23, 0x1, URZ ;  /* 0x0000000117177890 */ /* 0x000fe4000fffe0ff */
[----:B--2---:R-:W-:Y:S02]  /*3560*/  ULEA UR5, UR10, UR26, 0x3 ;  /* 0x0000001a0a057291 */ /* 0x004fe4000f8e18ff */
[----:B------:R-:W-:Y:S01]  /*3570*/  UISETP.NE.AND UP3, UPT, UR23, URZ, UPT ;  /* 0x000000ff1700728c */ /* 0x000fe2000bf65270 */
[----:B---3--:R-:W-:Y:S10]  /*3580*/  @P2 BRA `(.L_x_62) ;  /* 0x00000000000c2947 */ /* 0x008ff40003800000 */
[----:B-1----:R-:W-:Y:S04]  /*3590*/  SHF.L.U32 R3, R8, 0x1f, RZ ;  /* 0x0000001f08037819 */ /* 0x002fe800000006ff */
[----:B------:R-:W1:Y:S02]  /*35a0*/  SYNCS.PHASECHK.TRANS64.TRYWAIT P0, [UR5], R3 ;  /* 0x00000003ff0075a7 */ /* 0x000e640008001105 */
[----:B-1----:R-:W-:Y:S05]  /*35b0*/  @!P0 BRA `(.L_x_63) ;  /* 0x0000006400148947 */ /* 0x002fea0003800000 */
.L_x_62:
[----:B------:R-:W-:Y:S01]  /*35c0*/  UISETP.NE.AND UP0, UPT, UR22, 0x1, UPT ;  /* 0x000000011600788c */ /* 0x000fe2000bf05270 */
[----:B------:R-:W-:Y:S01]  /*35d0*/  PLOP3.LUT P2, PT, PT, PT, PT, 0x80, 0x8 ;  /* 0x000000000008781c */ /* 0x000fe20003f4f070 */
[----:B------:R-:W-:Y:S02]  /*35e0*/  UIADD3 UR4, UPT, UPT, UR10, 0x1, URZ ;  /* 0x000000010a047890 */ /* 0x000fe4000fffe0ff */
[----:B------:R-:W-:Y:S02]  /*35f0*/  UIADD3 UR25, UPT, UPT, UR5, 0x18, URZ ;  /* 0x0000001805197890 */ /* 0x000fe4000fffe0ff */
[----:B------:R-:W-:Y:S01]  /*3600*/  UISETP.NE.AND UP1, UPT, UR4, 0x3, UPT ;  /* 0x000000030400788c */ /* 0x000fe2000bf25270 */
[----:B------:R-:W-:Y:S01]  /*3610*/  PLOP3.LUT P0, PT, PT, PT, UP0, 0x80, 0x8 ;  /* 0x000000000008781c */ /* 0x000fe20003f0f008 */
[----:B------:R-:W-:Y:S02]  /*3620*/  UIADD3 UR22, UPT, UPT, UR22, -0x1, URZ ;  /* 0xffffffff16167890 */ /* 0x000fe4000fffe0ff */
[----:B------:R-:W-:Y:S02]  /*3630*/  USEL UR6, URZ, 0x1, UP1 ;  /* 0x00000001ff067887 */ /* 0x000fe40008800000 */
[----:B------:R-:W-:Y:S01]  /*3640*/  USEL UR24, UR4, URZ, UP1 ;  /* 0x000000ff04187287 */ /* 0x000fe20008800000 */
[----:B------:R-:W-:Y:S01]  /*3650*/  UMOV UR7, 0x40004040 ;  /* 0x4000404000077882 */ /* 0x000fe20000000000 */
[----:B------:R-:W-:Y:S02]  /*3660*/  UMOV UR5, 0x40004040 ;  /* 0x4000404000057882 */ /* 0x000fe40000000000 */
[----:B------:R-:W-:Y:S01]  /*3670*/  @UP0 ULEA UR4, UR24, UR26, 0x3 ;  /* 0x0000001a18040291 */ /* 0x000fe2000f8e18ff */
[----:B------:R-:W-:Y:S01]  /*3680*/  LOP3.LUT R8, R8, UR6, RZ, 0x3c, !PT ;  /* 0x0000000608087c12 */ /* 0x000fe2000f8e3cff */
[----:B------:R-:W-:Y:S01]  /*3690*/  ULEA UR6, UR10, UR29, 0xb ;  /* 0x0000001d0a067291 */ /* 0x000fe2000f8e58ff */
[----:B------:R-:W-:Y:S02]  /*36a0*/  UMOV UR21, 0x40004040 ;  /* 0x4000404000157882 */ /* 0x000fe40000000000 */
[----:B-1----:R-:W-:Y:S01]  /*36b0*/  @P0 SHF.L.U32 R0, R8, 0x1f, RZ ;  /* 0x0000001f08000819 */ /* 0x002fe200000006ff */
[----:B------:R-:W-:Y:S02]  /*36c0*/  UIADD3 UR20, UPT, UPT, UR6, 0x2, URZ ;  /* 0x0000000206147890 */ /* 0x000fe4000fffe0ff */
[----:B------:R-:W-:Y:S01]  /*36d0*/  UIADD3 UR16, UPT, UPT, UR6, 0x4, URZ ;  /* 0x0000000406107890 */ /* 0x000fe2000fffe0ff */
[----:B------:R2:W3:Y:S01]  /*36e0*/  @P0 SYNCS.PHASECHK.TRANS64.TRYWAIT P2, [UR4], R0 ;  /* 0x00000000ff0005a7 */ /* 0x0004e20008041104 */
[----:B------:R-:W-:Y:S02]  /*36f0*/  ULEA UR4, UR10, UR28, 0x9 ;  /* 0x0000001c0a047291 */ /* 0x000fe4000f8e48ff */
[----:B------:R-:W-:Y:S02]  /*3700*/  UIADD3 UR12, UPT, UPT, UR6, 0x6, URZ ;  /* 0x00000006060c7890 */ /* 0x000fe4000fffe0ff */
[----:B------:R-:W-:Y:S02]  /*3710*/  UIADD3 UR18, UPT, UPT, UR4, 0x2, URZ ;  /* 0x0000000204127890 */ /* 0x000fe4000fffe0ff */
[----:B------:R-:W-:Y:S02]  /*3720*/  UIADD3 UR14, UPT, UPT, UR4, 0x4, URZ ;  /* 0x00000004040e7890 */ /* 0x000fe4000fffe0ff */
[----:B------:R-:W-:Y:S01]  /*3730*/  UIADD3 UR8, UPT, UPT, UR4, 0x6, URZ ;  /* 0x0000000604087890 */ /* 0x000fe2000fffe0ff */
[----:B------:R2:W-:Y:S01]  /*3740*/  UTCHMMA gdesc[UR4], gdesc[UR6], tmem[UR11], tmem[UR38], idesc[UR39], UP2 ;  /* 0x00ff2606040075ea */ /* 0x0005e2000900000b */
[----:B------:R-:W-:Y:S01]  /*3750*/  UPLOP3.LUT UP2, UPT, UPT, UPT, UPT, 0x80, 0x8 ;  /* 0x000000000008789c */ /* 0x000fe20003f4f070 */
[----:B------:R-:W-:Y:S01]  /*3760*/  UMOV UR19, 0x40004040 ;  /* 0x4000404000137882 */ /* 0x000fe20000000000 */
[----:B------:R-:W-:Y:S01]  /*3770*/  UMOV UR17, 0x40004040 ;  /* 0x4000404000117882 */ /* 0x000fe20000000000 */
[----:B------:R2:W-:Y:S01]  /*3780*/  UTCHMMA gdesc[UR18], gdesc[UR20], tmem[UR11], tmem[UR36], idesc[UR37], UPT ;  /* 0x00ff2414120075ea */ /* 0x0005e2000b80000b */
[----:B------:R-:W-:Y:S01]  /*3790*/  UMOV UR15, 0x40004040 ;  /* 0x40004040000f7882 */ /* 0x000fe20000000000 */
[----:B------:R-:W-:Y:S01]  /*37a0*/  UMOV UR13, 0x40004040 ;  /* 0x40004040000d7882 */ /* 0x000fe20000000000 */
[----:B------:R-:W-:Y:S01]  /*37b0*/  UMOV UR9, 0x40004040 ;  /* 0x4000404000097882 */ /* 0x000fe20000000000 */
[----:B------:R2:W-:Y:S01]  /*37c0*/  UTCHMMA gdesc[UR14], gdesc[UR16], tmem[UR11], tmem[UR34], idesc[UR35], UPT ;  /* 0x00ff22100e0075ea */ /* 0x0005e2000b80000b */
[----:B------:R2:W-:Y:S01]  /*37d0*/  UTCHMMA gdesc[UR8], gdesc[UR12], tmem[UR11], tmem[UR32], idesc[UR33], UPT ;  /* 0x00ff200c080075ea */ /* 0x0005e2000b80000b */
[----:B------:R2:W-:Y:S01]  /*37e0*/  UTCBAR.MULTICAST [UR25], URZ, UR27 ;  /* 0x000000ff190073e9 */ /* 0x0005e2000800081b */
[----:B------:R-:W-:Y:S01]  /*37f0*/  UMOV UR10, UR24 ;  /* 0x00000018000a7c82 */ /* 0x000fe20008000000 */
[----:B------:R-:W-:Y:S05]  /*3800*/  BRA.U UP3, `(.L_x_64) ;  /* 0xfffffffd03507547 */ /* 0x000fea000b83ffff */
.L_x_61:
[----:B--2---:R-:W-:Y:S01]  /*3810*/  UIADD3 UR4, UPT, UPT, UR30, 0x1, URZ ;  /* 0x000000011e047890 */ /* 0x004fe2000fffe0ff */
[C---:B------:R-:W-:Y:S01]  /*3820*/  ISETP.NE.AND P0, PT, R10.reuse, 0x2, PT ;  /* 0x000000020a00780c */ /* 0x040fe20003f05270 */
[----:B------:R-:W-:Y:S02]  /*3830*/  UIADD3 UR5, UPT, UPT, UR31, 0xa0, URZ ;  /* 0x000000a01f057890 */ /* 0x000fe4000fffe0ff */
[----:B------:R-:W-:Y:S01]  /*3840*/  UISETP.NE.AND UP0, UPT, UR4, 0x4, UPT ;  /* 0x000000040400788c */ /* 0x000fe2000bf05270 */
[----:B-1----:R-:W-:Y:S02]  /*3850*/  SEL R0, RZ, 0x1, P0 ;  /* 0x00000001ff007807 */ /* 0x002fe40000000000 */
[----:B------:R-:W-:Y:S01]  /*3860*/  SEL R10, R10, RZ, P0 ;  /* 0x000000ff0a0a7207 */ /* 0x000fe20000000000 */
[----:B------:R-:W-:Y:S01]  /*3870*/  USEL UR6, URZ, 0x1, UP0 ;  /* 0x00000001ff067887 */ /* 0x000fe20008000000 */
[----:B------:R-:W-:Y:S01]  /*3880*/  LOP3.LUT R9, R9, R0, RZ, 0x3c, !PT ;  /* 0x0000000009097212 */ /* 0x000fe200078e3cff */
[----:B------:R-:W-:Y:S01]  /*3890*/  USEL UR30, UR4, URZ, UP0 ;  /* 0x000000ff041e7287 */ /* 0x000fe20008000000 */
[----:B------:R1:W-:Y:S03]  /*38a0*/  UTCBAR [UR5], URZ ;  /* 0x000000ff050073e9 */ /* 0x0003e600080000ff */
[----:B------:R-:W-:Y:S01]  /*38b0*/  LOP3.LUT R11, R11, UR6, RZ, 0x3c, !PT ;  /* 0x000000060b0b7c12 */ /* 0x000fe2000f8e3cff */
[----:B------:R-:W-:Y:S07]  /*38c0*/  @P1 BRA `(.L_x_65) ;  /* 0xfffffff800881947 */ /* 0x000fee000383ffff */
[----:B------:R-:W2:Y:S01]  /*38d0*/  S2UR UR8, SR_CgaCtaId ;  /* 0x00000000000879c3 */ /* 0x000ea20000008800 */
[----:B------:R-:W-:Y:S01]  /*38e0*/  ELECT P0, URZ, PT ;  /* 0x0000000000ff782f */ /* 0x000fe20003800000 */
[----:B------:R-:W-:Y:S01]  /*38f0*/  IMAD.MOV.U32 R0, RZ, RZ, 0x1 ;  /* 0x00000001ff007424 */ /* 0x000fe200078e00ff */
[----:B------:R-:W-:Y:S01]  /*3900*/  UIADD3 UR26, UPT, UPT, UR26, 0xc0, URZ ;  /* 0x000000c01a1a7890 */ /* 0x000fe2000fffe0ff */
[----:B------:R-:W-:Y:S01]  /*3910*/  SHF.L.U32 R3, R11, 0x1f, RZ ;  /* 0x0000001f0b037819 */ /* 0x000fe200000006ff */
[----:B------:R-:W-:-:S03]  /*3920*/  UMOV UR4, 0x40 ;  /* 0x0000004000047882 */ /* 0x000fc60000000000 */
[----:B------:R-:W-:Y:S01]  /*3930*/  UVIRTCOUNT.DEALLOC.SMPOOL 0x80 ;  /* 0x000000800000784c */ /* 0x000fe20000000000 */
[----:B--2---:R-:W-:Y:S02]  /*3940*/  ULEA UR8, UR8, UR4, 0x18 ;  /* 0x0000000408087291 */ /* 0x004fe4000f8ec0ff */
[----:B------:R-:W-:-:S07]  /*3950*/  ULEA UR4, UR30, UR26, 0x3 ;  /* 0x0000001a1e047291 */ /* 0x000fce000f8e18ff */
[----:B------:R2:W-:Y:S02]  /*3960*/  @P0 STS.U8 [UR8+0x1c], R0 ;  /* 0x00001c00ff000988 */ /* 0x0005e40008000008 */
[----:B------:R-:W4:Y:S02]  /*3970*/  SYNCS.PHASECHK.TRANS64.TRYWAIT P0, [UR4], R3 ;  /* 0x00000003ff0075a7 */ /* 0x000f240008001104 */
[----:B--2-4-:R-:W-:Y:S05]  /*3980*/  @!P0 BRA `(.L_x_66) ;  /* 0x0000006000388947 */ /* 0x014fea0003800000 */
.L_x_155:
[----:B------:R-:W-:-:S04]  /*3990*/  UIADD3 UR4, UPT, UPT, UR30, 0x1, URZ ;  /* 0x000000011e047890 */ /* 0x000fc8000fffe0ff */
[----:B------:R-:W-:-:S04]  /*39a0*/  UISETP.NE.AND UP0, UPT, UR4, 0x4, UPT ;  /* 0x000000040400788c */ /* 0x000fc8000bf05270 */
[----:B------:R-:W-:Y:S02]  /*39b0*/  USEL UR6, URZ, 0x1, UP0 ;  /* 0x00000001ff067887 */ /* 0x000fe40008000000 */
[----:B------:R-:W-:-:S04]  /*39c0*/  USEL UR4, UR4, URZ, UP0 ;  /* 0x000000ff04047287 */ /* 0x000fc80008000000 */
[----:B-1----:R-:W-:Y:S01]  /*39d0*/  ULEA UR5, UR4, UR26, 0x3 ;  /* 0x0000001a04057291 */ /* 0x002fe2000f8e18ff */
[----:B------:R-:W-:-:S04]  /*39e0*/  LOP3.LUT R2, R11, UR6, RZ, 0x3c, !PT ;  /* 0x000000060b027c12 */ /* 0x000fc8000f8e3cff */
[----:B--2---:R-:W-:-:S04]  /*39f0*/  SHF.L.U32 R3, R2, 0x1f, RZ ;  /* 0x0000001f02037819 */ /* 0x004fc800000006ff */
[----:B------:R-:W1:Y:S02]  /*3a00*/  SYNCS.PHASECHK.TRANS64.TRYWAIT P0, [UR5], R3 ;  /* 0x00000003ff0075a7 */ /* 0x000e640008001105 */
[----:B-1----:R-:W-:Y:S05]  /*3a10*/  @!P0 BRA `(.L_x_67) ;  /* 0x00000060002c8947 */ /* 0x002fea0003800000 */
.L_x_157:
        /* <DEDUP_REMOVED lines=9> */
.L_x_159:
[----:B------:R-:W-:-:S04]  /*3ab0*/  UIADD3 UR4, UPT, UPT, UR4, 0x1, URZ ;  /* 0x0000000104047890 */ /* 0x000fc8000fffe0ff */
[----:B------:R-:W-:-:S04]  /*3ac0*/  UISETP.NE.AND UP0, UPT, UR4, 0x4, UPT ;  /* 0x000000040400788c */ /* 0x000fc8000bf05270 */
[----:B------:R-:W-:Y:S02]  /*3ad0*/  USEL UR5, URZ, 0x1, UP0 ;  /* 0x00000001ff057887 */ /* 0x000fe40008000000 */
[----:B------:R-:W-:-:S04]  /*3ae0*/  USEL UR4, UR4, URZ, UP0 ;  /* 0x000000ff04047287 */ /* 0x000fc80008000000 */
[----:B------:R-:W-:Y:S01]  /*3af0*/  ULEA UR4, UR4, UR26, 0x3 ;  /* 0x0000001a04047291 */ /* 0x000fe2000f8e18ff */
[----:B-1----:R-:W-:-:S04]  /*3b00*/  LOP3.LUT R3, R2, UR5, RZ, 0x3c, !PT ;  /* 0x0000000502037c12 */ /* 0x002fc8000f8e3cff */
[----:B------:R-:W-:-:S04]  /*3b10*/  SHF.L.U32 R3, R3, 0x1f, RZ ;  /* 0x0000001f03037819 */ /* 0x000fc800000006ff */
[----:B------:R-:W1:Y:S02]  /*3b20*/  SYNCS.PHASECHK.TRANS64.TRYWAIT P0, [UR4], R3 ;  /* 0x00000003ff0075a7 */ /* 0x000e640008001104 */
[----:B-1----:R-:W-:Y:S05]  /*3b30*/  @!P0 BRA `(.L_x_69) ;  /* 0x0000006000148947 */ /* 0x002fea0003800000 */
.L_x_161:
[----:B------:R-:W-:Y:S01]  /*3b40*/  NOP ;  /* 0x0000000000007918 */ /* 0x000fe20000000000 */
[----:B-1----:R-:W1:Y:S01]  /*3b50*/  LDS R0, [UR8+0x14] ;  /* 0x00001408ff007984 */ /* 0x002e620008000800 */
[----:B------:R-:W-:Y:S01]  /*3b60*/  ULOP3.LUT UR4, UR42, 0xffff, URZ, 0xc0, !UPT ;  /* 0x0000ffff2a047892 */ /* 0x000fe2000f8ec0ff */
[----:B------:R-:W-:Y:S01]  /*3b70*/  UMOV UR5, 0xffff ;  /* 0x0000ffff00057882 */ /* 0x000fe20000000000 */
[----:B------:R-:W-:Y:S02]  /*3b80*/  UMOV UR6, 0x1 ;  /* 0x0000000100067882 */ /* 0x000fe40000000000 */
[----:B------:R-:W-:-:S04]  /*3b90*/  USHF.R.U32.HI UR4, URZ, 0x5, UR4 ;  /* 0x00000005ff047899 */ /* 0x000fc80008011604 */
[----:B------:R-:W-:Y:S02]  /*3ba0*/  USHF.L.U32 UR5, UR5, UR4, URZ ;  /* 0x0000000405057299 */ /* 0x000fe400080006ff */
[----:B------:R-:W-:-:S04]  /*3bb0*/  USHF.L.U32 UR4, UR6, UR4, URZ ;  /* 0x0000000406047299 */ /* 0x000fc800080006ff */
[----:B-1----:R-:W-:-:S04]  /*3bc0*/  LOP3.LUT R0, R0, UR5, RZ, 0xc0, !PT ;  /* 0x0000000500007c12 */ /* 0x002fc8000f8ec0ff */
[----:B------:R-:W-:-:S13]  /*3bd0*/  ISETP.NE.AND P0, PT, R0, UR5, PT ;  /* 0x0000000500007c0c */ /* 0x000fda000bf05270 */
[----:B------:R-:W-:Y:S05]  /*3be0*/  @P0 BRA `(.L_x_70) ;  /* 0x0000000000580947 */ /* 0x000fea0003800000 */
[----:B------:R-:W1:Y:S02]  /*3bf0*/  LDS R0, [UR8+0x18] ;  /* 0x00001808ff007984 */ /* 0x000e640008000800 */
[----:B-1----:R-:W-:-:S04]  /*3c00*/  LOP3.LUT R0, R0, UR4, RZ, 0xc0, !PT ;  /* 0x0000000400007c12 */ /* 0x002fc8000f8ec0ff */
[----:B------:R-:W-:-:S13]  /*3c10*/  ISETP.NE.AND P0, PT, R0, UR4, PT ;  /* 0x0000000400007c0c */ /* 0x000fda000bf05270 */
[----:B------:R-:W-:Y:S05]  /*3c20*/  @P0 BRA `(.L_x_71) ;  /* 0x00000000003c0947 */ /* 0x000fea0003800000 */
[----:B------:R-:W1:Y:S01]  /*3c30*/  S2R R2, SR_LANEID ;  /* 0x0000000000027919 */ /* 0x000e620000000000 */
[----:B------:R-:W-:Y:S01]  /*3c40*/  ULOP3.LUT UR5, URZ, UR5, URZ, 0x33, !UPT ;  /* 0x00000005ff057292 */ /* 0x000fe2000f8e33ff */
[----:B------:R-:W-:Y:S01]  /*3c50*/  LOP3.LUT R4, RZ, UR4, RZ, 0x33, !PT ;  /* 0x00000004ff047c12 */ /* 0x000fe2000f8e33ff */
[----:B------:R-:W-:Y:S02]  /*3c60*/  VOTEU.ANY UR4, UPT, PT ;  /* 0x0000000000047886 */ /* 0x000fe400038e0100 */
[----:B------:R-:W-:Y:S01]  /*3c70*/  UFLO.U32 UR4, UR4 ;  /* 0x00000004000472bd */ /* 0x000fe200080e0000 */
[----:B------:R-:W2:Y:S01]  /*3c80*/  REDUX UR6, R4 ;  /* 0x00000000040673c4 */ /* 0x000ea20000000000 */
[----:B------:R-:W-:-:S06]  /*3c90*/  IMAD.U32 R0, RZ, RZ, UR5 ;  /* 0x00000005ff007e24 */ /* 0x000fcc000f8e00ff */
[----:B------:R4:W-:Y:S01]  /*3ca0*/  UTCATOMSWS.AND URZ, UR5 ;  /* 0x0000000500ff79e3 */ /* 0x0009e20008000000 */
[----:B------:R-:W3:Y:S01]  /*3cb0*/  REDUX UR7, R0 ;  /* 0x00000000000773c4 */ /* 0x000ee20000000000 */
[----:B-1----:R-:W-:Y:S01]  /*3cc0*/  ISETP.EQ.U32.AND P0, PT, R2, UR4, PT ;  /* 0x0000000402007c0c */ /* 0x002fe2000bf02070 */
[----:B--2---:R-:W-:Y:S01]  /*3cd0*/  IMAD.U32 R2, RZ, RZ, UR6 ;  /* 0x00000006ff027e24 */ /* 0x004fe2000f8e00ff */
[----:B---3--:R-:W-:-:S11]  /*3ce0*/  MOV R3, UR7 ;  /* 0x0000000700037c02 */ /* 0x008fd60008000f00 */
[----:B------:R4:W-:Y:S04]  /*3cf0*/  @P0 ATOMS.AND RZ, [UR8+0x14], R3 ;  /* 0x00001403ffff098c */ /* 0x0009e8000a800008 */
[----:B------:R4:W-:Y:S01]  /*3d00*/  @P0 ATOMS.AND RZ, [UR8+0x18], R2 ;  /* 0x00001802ffff098c */ /* 0x0009e2000a800008 */
[----:B------:R-:W-:Y:S05]  /*3d10*/  BRA `(.L_x_72) ;  /* 0x0000000000147947 */ /* 0x000fea0003800000 */
.L_x_71:
[----:B------:R-:W-:Y:S02]  /*3d20*/  MOV R2, 0x3d40 ;  /* 0x00003d4000027802 */ /* 0x000fe40000000f00 */
[----:B---3-5:R-:W-:Y:S05]  /*3d30*/  CALL.REL.NOINC `($__internal_0_$__cuda_sm10x_tcgen05_guardrail_trap_col_being_dealloced_not_returned_by_alloc) ;  /* 0x0000006000fc7944 */ /* 0x028fea0003c00000 */
[----:B------:R-:W-:Y:S05]  /*3d40*/  BRA `(.L_x_72) ;  /* 0x0000000000087947 */ /* 0x000fea0003800000 */
.L_x_70:
[----:B------:R-:W-:Y:S02]  /*3d50*/  MOV R2, 0x3d70 ;  /* 0x00003d7000027802 */ /* 0x000fe40000000f00 */
[----:B---3-5:R-:W-:Y:S05]  /*3d60*/  CALL.REL.NOINC `($__internal_2_$__cuda_sm10x_tcgen05_guardrail_trap_unallocated_columns_being_dealloced) ;  /* 0x0000006400087944 */ /* 0x028fea0003c00000 */
.L_x_72:
[----:B------:R-:W-:Y:S01]  /*3d70*/  NOP ;  /* 0x0000000000007918 */ /* 0x000fe20000000000 */
[----:B----4-:R-:W-:Y:S05]  /*3d80*/  EXIT ;  /* 0x000000000000794d */ /* 0x010fea0003800000 */
.L_x_54:
[----:B------:R-:W-:-:S09]  /*3d90*/  UISETP.NE.OR UP0, UPT, UR18, 0x3, !UP3 ;  /* 0x000000031200788c */ /* 0x000fd2000df05670 */
[----:B------:R-:W-:Y:S05]  /*3da0*/  BRA.U UP0, `(.L_x_73) ;  /* 0x0000001100887547 */ /* 0x000fea000b800000 */
[----:B------:R-:W2:Y:S01]  /*3db0*/  LDCU.64 UR4, c[0x0][0x888] ;  /* 0x00011100ff0477ac */ /* 0x000ea20008000a00 */
[----:B------:R-:W3:Y:S01]  /*3dc0*/  S2UR UR8, SR_CgaCtaId ;  /* 0x00000000000879c3 */ /* 0x000ee20000008800 */
[----:B------:R-:W-:Y:S02]  /*3dd0*/  HFMA2 R9, -RZ, RZ, 0, 0 ;  /* 0x00000000ff097431 */ /* 0x000fe400000001ff */
[----:B------:R-:W-:Y:S01]  /*3de0*/  IMAD.MOV.U32 R11, RZ, RZ, 0x1 ;  /* 0x00000001ff0b7424 */ /* 0x000fe200078e00ff */
[----:B------:R-:W4:Y:S01]  /*3df0*/  LDCU UR40, c[0x0][0x370] ;  /* 0x00006e00ff2877ac */ /* 0x000f220008000800 */
[----:B------:R-:W-:Y:S01]  /*3e00*/  IMAD.MOV.U32 R10, RZ, RZ, RZ ;  /* 0x000000ffff0a7224 */ /* 0x000fe200078e00ff */
[----:B------:R-:W-:Y:S01]  /*3e10*/  MOV R3, 0x2000 ;  /* 0x0000200000037802 */ /* 0x000fe20000000f00 */
[----:B------:R-:W4:Y:S01]  /*3e20*/  LDCU.128 UR44, c[0x0][0xb10] ;  /* 0x00016200ff2c77ac */ /* 0x000f220008000c00 */
[----:B------:R-:W1:Y:S01]  /*3e30*/  LDC.64 R12, c[0x0][0x348] ;  /* 0x0000d200ff0c7b82 */ /* 0x000e620000000a00 */
[----:B------:R-:W3:Y:S01]  /*3e40*/  LDCU UR37, c[0x0][0x374] ;  /* 0x00006e80ff2577ac */ /* 0x000ee20008000800 */
[----:B------:R-:W3:Y:S01]  /*3e50*/  LDCU.64 UR38, c[0x0][0x890] ;  /* 0x00011200ff2677ac */ /* 0x000ee20008000a00 */
[----:B------:R-:W3:Y:S01]  /*3e60*/  LDCU UR15, c[0x0][0xb0c] ;  /* 0x00016180ff0f77ac */ /* 0x000ee20008000800 */
[----:B--2---:R-:W-:Y:S01]  /*3e70*/  UISETP.NE.U32.AND UP0, UPT, UR4, URZ, UPT ;  /* 0x000000ff0400728c */ /* 0x004fe2000bf05070 */
[----:B------:R-:W2:Y:S01]  /*3e80*/  LDCU UR54, c[0x0][0xb20] ;  /* 0x00016400ff3677ac */ /* 0x000ea20008000800 */
[----:B------:R-:W2:Y:S01]  /*3e90*/  LDCU UR4, c[0x0][0xb30] ;  /* 0x00016600ff0477ac */ /* 0x000ea20008000800 */
[----:B------:R-:W-:Y:S01]  /*3ea0*/  UMOV UR21, 0x400 ;  /* 0x0000040000157882 */ /* 0x000fe20000000000 */
[----:B----4-:R-:W-:-:S02]  /*3eb0*/  UIMAD.WIDE.U32 UR52, UR40, UR44, URZ ;  /* 0x0000002c283472a5 */ /* 0x010fc4000f8e00ff */
[----:B---3--:R-:W-:Y:S02]  /*3ec0*/  UIMAD.WIDE.U32 UR6, UR37, UR47, URZ ;  /* 0x0000002f250672a5 */ /* 0x008fe4000f8e00ff */
[----:B------:R-:W-:Y:S02]  /*3ed0*/  ULEA UR21, UR8, UR21, 0x18 ;  /* 0x0000001508157291 */ /* 0x000fe4000f8ec0ff */
[----:B------:R-:W-:Y:S02]  /*3ee0*/  USEL UR41, URZ, 0x1, UP6 ;  /* 0x00000001ff297887 */ /* 0x000fe4000b000000 */
[----:B------:R-:W-:Y:S02]  /*3ef0*/  UISETP.NE.U32.AND UP6, UPT, UR38, URZ, UPT ;  /* 0x000000ff2600728c */ /* 0x000fe4000bfc5070 */
[----:B------:R-:W-:Y:S02]  /*3f00*/  UIADD3 UR43, UPT, UPT, UR21, 0x48, URZ ;  /* 0x00000048152b7890 */ /* 0x000fe4000fffe0ff */
[----:B------:R-:W-:-:S02]  /*3f10*/  UIADD3 UR33, UPT, UPT, UR21, 0x30, URZ ;  /* 0x0000003015217890 */ /* 0x000fc4000fffe0ff */
[----:B------:R-:W-:Y:S02]  /*3f20*/  UIADD3 UR25, UPT, UPT, UR21, 0x38, URZ ;  /* 0x0000003815197890 */ /* 0x000fe4000fffe0ff */
[----:B------:R-:W-:Y:S02]  /*3f30*/  UIADD3 UR17, UPT, UPT, UR21, 0x40, URZ ;  /* 0x0000004015117890 */ /* 0x000fe4000fffe0ff */
[----:B------:R-:W-:Y:S02]  /*3f40*/  UISETP.NE.AND.EX UP5, UPT, UR5, URZ, UPT, UP0 ;  /* 0x000000ff0500728c */ /* 0x000fe4000bfa5300 */
[----:B------:R-:W-:Y:S01]  /*3f50*/  UISETP.NE.AND UP0, UPT, UR42, 0x1, UPT ;  /* 0x000000012a00788c */ /* 0x000fe2000bf05270 */
[----:B------:R-:W-:Y:S01]  /*3f60*/  UMOV UR52, UR53 ;  /* 0x0000003500347c82 */ /* 0x000fe20008000000 */
[----:B------:R-:W-:Y:S01]  /*3f70*/  UMOV UR51, UR7 ;  /* 0x0000000700337c82 */ /* 0x000fe20008000000 */
[----:B------:R-:W-:Y:S02]  /*3f80*/  UISETP.NE.AND UP0, UPT, UR15, 0x1, UPT ;  /* 0x000000010f00788c */ /* 0x000fe4000bf05270 */
[----:B------:R-:W-:-:S02]  /*3f90*/  UPLOP3.LUT UP4, UPT, UPT, UPT, UPT, 0x40, 0x4 ;  /* 0x000000000004789c */ /* 0x000fc40003f8e870 */
[----:B------:R-:W-:Y:S01]  /*3fa0*/  UISETP.GE.AND UP2, UPT, UR42, 0x1, UPT ;  /* 0x000000012a00788c */ /* 0x000fe2000bf46270 */
[----:B------:R-:W3:Y:S01]  /*3fb0*/  LDCU.64 UR22, c[0x0][0xb28] ;  /* 0x00016500ff1677ac */ /* 0x000ee20008000a00 */
[----:B------:R-:W-:Y:S02]  /*3fc0*/  UISETP.NE.AND.EX UP6, UPT, UR39, URZ, UPT, UP6 ;  /* 0x000000ff2700728c */ /* 0x000fe4000bfc5360 */
[----:B------:R-:W-:Y:S02]  /*3fd0*/  UPRMT UR43, UR8, 0x654, UR43 ;  /* 0x00000654082b7896 */ /* 0x000fe4000800002b */
[----:B------:R-:W-:Y:S02]  /*3fe0*/  UPRMT UR50, UR8, 0x654, UR33 ;  /* 0x0000065408327896 */ /* 0x000fe40008000021 */
[----:B------:R-:W-:Y:S02]  /*3ff0*/  UPRMT UR49, UR8, 0x654, UR25 ;  /* 0x0000065408317896 */ /* 0x000fe40008000019 */
[----:B------:R-:W-:-:S02]  /*4000*/  UPRMT UR48, UR8, 0x654, UR17 ;  /* 0x0000065408307896 */ /* 0x000fc40008000011 */
[----:B------:R-:W-:Y:S02]  /*4010*/  USHF.R.U32.HI UR52, URZ, UR45, UR52 ;  /* 0x0000002dff347299 */ /* 0x000fe40008011634 */
[----:B--2---:R-:W-:Y:S02]  /*4020*/  USHF.R.U32.HI UR51, URZ, UR54, UR51 ;  /* 0x00000036ff337299 */ /* 0x004fe40008011633 */
[----:B------:R-:W-:Y:S02]  /*4030*/  UISETP.NE.AND UP0, UPT, UR46, 0x1, UPT ;  /* 0x000000012e00788c */ /* 0x000fe4000bf05270 */
[----:B-1----:R-:W-:-:S11]  /*4040*/  UISETP.NE.AND UP3, UPT, UR4, 0x1, UPT ;  /* 0x000000010400788c */ /* 0x002fd6000bf65270 */
.L_x_84:
[C---:B------:R-:W-:Y:S02]  /*4050*/  LEA R8, R10.reuse, UR21, 0x3 ;  /* 0x000000150a087c11 */ /* 0x040fe4000f8e18ff */
[----:B------:R-:W-:Y:S02]  /*4060*/  SHF.L.U32 R5, R9, 0x1f, RZ ;  /* 0x0000001f09057819 */ /* 0x000fe400000006ff */
[----:B------:R-:W-:Y:S02]  /*4070*/  LEA R6, R10, UR21, 0x4 ;  /* 0x000000150a067c11 */ /* 0x000fe4000f8e20ff */
[----:B-1----:R-:W1:Y:S02]  /*4080*/  SYNCS.PHASECHK.TRANS64.TRYWAIT P0, [R8+URZ+0x80], R5 ;  /* 0x00008005080075a7 */ /* 0x002e6400080011ff */
[----:B-1----:R-:W-:Y:S05]  /*4090*/  @!P0 BRA `(.L_x_74) ;  /* 0x0000005800d48947 */ /* 0x002fea0003800000 */
.L_x_162:
[----:B-1----:R-:W1:Y:S01]  /*40a0*/  LDS.128 R4, [R6+0x110] ;  /* 0x0001100006047984 */ /* 0x002e620000000c00 */
[----:B------:R-:W-:Y:S01]  /*40b0*/  UISETP.GE.AND UP0, UPT, UR42, 0x1, UPT ;  /* 0x000000012a00788c */ /* 0x000fe2000bf06270 */
[----:B------:R-:W-:Y:S01]  /*40c0*/  @!PT LDS RZ, [RZ] ;  /* 0x00000000fffff984 */ /* 0x000fe20000000800 */
[----:B------:R-:W-:Y:S01]  /*40d0*/  @!PT LDS RZ, [RZ] ;  /* 0x00000000fffff984 */ /* 0x000fe20000000800 */
[----:B------:R-:W-:Y:S01]  /*40e0*/  @!PT LDS RZ, [RZ] ;  /* 0x00000000fffff984 */ /* 0x000fe20000000800 */
[----:B------:R-:W-:Y:S01]  /*40f0*/  @!PT LDS RZ, [RZ] ;  /* 0x00000000fffff984 */ /* 0x000fe20000000800 */
[----:B------:R2:W-:Y:S06]  /*4100*/  MEMBAR.ALL.CTA ;  /* 0x0000000000007992 */ /* 0x0005ec0000008000 */
[----:B--2---:R-:W2:Y:S01]  /*4110*/  FENCE.VIEW.ASYNC.S ;  /* 0x00000000000073c6 */ /* 0x004ea20000000000 */
[----:B-1----:R-:W-:Y:S11]  /*4120*/  LOP3.LUT P0, RZ, R6, 0x1, RZ, 0xc0, !PT ;  /* 0x0000000106ff7812 */ /* 0x002ff6000780c0ff */
[----:B------:R-:W-:Y:S02]  /*4130*/  @!UPT UIADD3 URZ, UPT, UPT, URZ, URZ, URZ ;  /* 0x000000fffffff290 */ /* 0x000fe4000fffe0ff */
[----:B--2---:R-:W-:Y:S01]  /*4140*/  VOTEU.ANY UP2, P0 ;  /* 0x0000000000ff7886 */ /* 0x004fe20000040100 */
[----:B------:R-:W-:Y:S11]  /*4150*/  PLOP3.LUT P0, PT, PT, PT, UP2, 0x80, 0x8 ;  /* 0x000000000008781c */ /* 0x000ff60003f0f028 */
[----:B------:R-:W-:Y:S02]  /*4160*/  @!UPT UIADD3 URZ, UPT, UPT, URZ, URZ, URZ ;  /* 0x000000fffffff290 */ /* 0x000fe4000fffe0ff */
[----:B------:R-:W-:Y:S02]  /*4170*/  @P0 SHF.R.U32.HI R0, RZ, 0x10, R5 ;  /* 0x00000010ff000819 */ /* 0x000fe40000011605 */
[----:B------:R-:W-:Y:S02]  /*4180*/  @P0 MOV R2, R4 ;  /* 0x0000000400020202 */ /* 0x000fe40000000f00 */
[----:B------:R-:W-:Y:S01]  /*4190*/  @P0 R2UR UR4, R0 ;  /* 0x00000000000402ca */ /* 0x000fe200000e0000 */
[----:B------:R-:W-:Y:S01]  /*41a0*/  VIADD R0, R8, 0x90 ;  /* 0x0000009008007836 */ /* 0x000fe20000000000 */
[----:B------:R-:W-:Y:S02]  /*41b0*/  @P0 LOP3.LUT R4, R5, 0xffff, RZ, 0xc0, !PT ;  /* 0x0000ffff05040812 */ /* 0x000fe400078ec0ff */
[----:B------:R-:W-:Y:S02]  /*41c0*/  @P0 R2UR UR6, R2 ;  /* 0x00000000020602ca */ /* 0x000fe400000e0000 */
[----:B------:R-:W-:Y:S02]  /*41d0*/  PRMT R0, RZ, 0x654, R0 ;  /* 0x00000654ff007816 */ /* 0x000fe40000000000 */
[----:B------:R-:W-:Y:S02]  /*41e0*/  @P0 R2UR UR5, R4 ;  /* 0x00000000040502ca */ /* 0x000fe400000e0000 */
[----:B------:R1:W-:Y:S03]  /*41f0*/  SYNCS.ARRIVE.TRANS64.RED.A1T0 RZ, [R0+URZ], RZ ;  /* 0x000000ff00ff79a7 */ /* 0x0003e600081004ff */
[----:B------:R-:W-:Y:S04]  /*4200*/  @UP2 UMOV UR29, UR4 ;  /* 0x00000004001d2c82 */ /* 0x000fe80008000000 */
[----:B------:R-:W-:Y:S04]  /*4210*/  @UP2 UMOV UR14, UR6 ;  /* 0x00000006000e2c82 */ /* 0x000fe80008000000 */
[----:B------:R-:W-:Y:S01]  /*4220*/  @UP2 UMOV UR13, UR5 ;  /* 0x00000005000d2c82 */ /* 0x000fe20008000000 */
[----:B------:R-:W-:Y:S05]  /*4230*/  BRA.U !UP0, `(.L_x_75) ;  /* 0x0000000108c07547 */ /* 0x000fea000b800000 */
[----:B------:R-:W-:Y:S02]  /*4240*/  UIMAD.WIDE.U32 UR18, UR13, UR47, URZ ;  /* 0x0000002f0d1272a5 */ /* 0x000fe4000f8e00ff */
[----:B------:R-:W-:Y:S02]  /*4250*/  UP2UR UR16, UPR, URZ, 0x4 ;  /* 0x00000004ff107883 */ /* 0x000fe40008000000 */
[----:B------:R-:W-:Y:S02]  /*4260*/  UISETP.NE.AND UP2, UPT, UR46, 0x1, UPT ;  /* 0x000000012e00788c */ /* 0x000fe4000bf45270 */
[----:B------:R-:W-:Y:S02]  /*4270*/  UIMAD.WIDE.U32 UR26, UR14, UR44, URZ ;  /* 0x0000002c0e1a72a5 */ /* 0x000fe4000f8e00ff */
[----:B------:R-:W-:Y:S02]  /*4280*/  USEL UR4, UR37, UR51, !UP2 ;  /* 0x0000003325047287 */ /* 0x000fe4000d000000 */
[----:B------:R-:W-:Y:S02]  /*4290*/  UISETP.NE.AND UP0, UPT, UR15, 0x1, UPT ;  /* 0x000000010f00788c */ /* 0x000fe4000bf05270 */
[----:B------:R-:W-:Y:S02]  /*42a0*/  UP2UR UR20, UPR, URZ, 0x2 ;  /* 0x00000002ff147883 */ /* 0x000fe40008000000 */
[----:B------:R-:W-:Y:S02]  /*42b0*/  UISETP.NE.AND UP1, UPT, UR42, 0x1, UPT ;  /* 0x000000012a00788c */ /* 0x000fe4000bf25270 */
[----:B---3--:R-:W-:Y:S02]  /*42c0*/  UIMAD.WIDE.U32 UR8, UR4, UR22, URZ ;  /* 0x00000016040872a5 */ /* 0x008fe4000f8e00ff */
[----:B------:R-:W-:Y:S01]  /*42d0*/  USEL UR7, UR40, UR52, !UP0 ;  /* 0x0000003428077287 */ /* 0x000fe2000c000000 */
[----:B------:R-:W-:Y:S02]  /*42e0*/  UMOV UR5, UR19 ;  /* 0x0000001300057c82 */ /* 0x000fe40008000000 */
[----:B------:R-:W-:Y:S02]  /*42f0*/  USHF.R.U32.HI UR6, URZ, UR54, UR5 ;  /* 0x00000036ff067299 */ /* 0x000fe40008011605 */
[----:B------:R-:W-:Y:S02]  /*4300*/  UIMAD.WIDE.U32 UR10, UR7, UR22, URZ ;  /* 0x00000016070a72a5 */ /* 0x000fe4000f8e00ff */
[----:B------:R-:W-:Y:S02]  /*4310*/  USEL UR6, UR13, UR6, !UP2 ;  /* 0x000000060d067287 */ /* 0x000fe4000d000000 */
[----:B------:R-:W-:Y:S01]  /*4320*/  UISETP.NE.AND UP2, UPT, UR16, URZ, UPT ;  /* 0x000000ff1000728c */ /* 0x000fe2000bf45270 */
[----:B------:R-:W-:Y:S02]  /*4330*/  UMOV UR5, UR27 ;  /* 0x0000001b00057c82 */ /* 0x000fe40008000000 */
[----:B------:R-:W-:Y:S03]  /*4340*/  USHF.R.U32.HI UR12, URZ, UR45, UR5 ;  /* 0x0000002dff0c7299 */ /* 0x000fe60008011605 */
[----:B------:R-:W-:Y:S02]  /*4350*/  UMOV UR5, UR9 ;  /* 0x0000000900057c82 */ /* 0x000fe40008000000 */
[----:B------:R-:W-:Y:S03]  /*4360*/  @UP1 USHF.R.U32.HI UR4, URZ, UR23, UR5 ;  /* 0x00000017ff041299 */ /* 0x000fe60008011605 */
[----:B------:R-:W-:Y:S01]  /*4370*/  UMOV UR5, UR11 ;  /* 0x0000000b00057c82 */ /* 0x000fe20008000000 */
[----:B------:R-:W-:Y:S02]  /*4380*/  UIMAD UR4, UR42, UR4, URZ ;  /* 0x000000042a0472a4 */ /* 0x000fe4000f8e02ff */
[----:B------:R-:W-:Y:S02]  /*4390*/  @UP1 USHF.R.U32.HI UR7, URZ, UR23, UR5 ;  /* 0x00000017ff071299 */ /* 0x000fe40008011605 */
[----:B------:R-:W-:Y:S02]  /*43a0*/  USEL UR5, UR14, UR12, !UP0 ;  /* 0x0000000c0e057287 */ /* 0x000fe4000c000000 */
[----:B------:R-:W-:Y:S02]  /*43b0*/  UIMAD.WIDE.U32 UR10, UR6, UR22, URZ ;  /* 0x00000016060a72a5 */ /* 0x000fe4000f8e00ff */
[----:B------:R-:W-:Y:S02]  /*43c0*/  UIMAD UR8, UR42, UR7, URZ ;  /* 0x000000072a0872a4 */ /* 0x000fe4000f8e02ff */
[----:B------:R-:W-:Y:S03]  /*43d0*/  UISETP.GE.AND UP0, UPT, UR6, UR4, UPT ;  /* 0x000000040600728c */ /* 0x000fe6000bf06270 */
[----:B------:R-:W-:Y:S01]  /*43e0*/  UMOV UR4, UR11 ;  /* 0x0000000b00047c82 */ /* 0x000fe20008000000 */
[----:B------:R-:W-:Y:S02]  /*43f0*/  UISETP.GE.OR UP0, UPT, UR5, UR8, UP0 ;  /* 0x000000080500728c */ /* 0x000fe40008706670 */
[----:B------:R-:W-:Y:S02]  /*4400*/  USHF.R.U32.HI UR4, URZ, UR23, UR4 ;  /* 0x00000017ff047299 */ /* 0x000fe40008011604 */
[----:B------:R-:W-:Y:S02]  /*4410*/  UIMAD.WIDE.U32 UR8, UR5, UR22, URZ ;  /* 0x00000016050872a5 */ /* 0x000fe4000f8e00ff */
[----:B------:R-:W-:Y:S04]  /*4420*/  USEL UR10, UR6, UR4, !UP1 ;  /* 0x00000004060a7287 */ /* 0x000fe8000c800000 */
[----:B------:R-:W-:Y:S01]  /*4430*/  UIADD3 UR11, UPT, UPT, -UR10, URZ, URZ ;  /* 0x000000ff0a0b7290 */ /* 0x000fe2000fffe1ff */
[----:B------:R-:W-:Y:S02]  /*4440*/  @!UP0 UMOV UR4, UR9 ;  /* 0x0000000900048c82 */ /* 0x000fe40008000000 */
[----:B------:R-:W-:Y:S02]  /*4450*/  @!UP0 USHF.R.U32.HI UR4, URZ, UR23, UR4 ;  /* 0x00000017ff048299 */ /* 0x000fe40008011604 */
[----:B------:R-:W-:Y:S02]  /*4460*/  UIMAD UR8, UR42, UR11, UR6 ;  /* 0x0000000b2a0872a4 */ /* 0x000fe4000f8e0206 */
[----:B------:R-:W-:Y:S02]  /*4470*/  @!UP0 USEL UR4, UR5, UR4, !UP1 ;  /* 0x0000000405048287 */ /* 0x000fe4000c800000 */
[----:B------:R-:W-:Y:S02]  /*4480*/  UISETP.NE.AND UP1, UPT, UR20, URZ, UPT ;  /* 0x000000ff1400728c */ /* 0x000fe4000bf25270 */
[----:B------:R-:W-:Y:S02]  /*4490*/  @!UP0 UIMAD UR8, UR7, UR8, UR4 ;  /* 0x00000008070882a4 */ /* 0x000fe4000f8e0204 */
[----:B------:R-:W-:Y:S02]  /*44a0*/  @!UP0 UIADD3 UR9, UPT, UPT, UR10, -UR4, URZ ;  /* 0x800000040a098290 */ /* 0x000fe4000fffe0ff */
[----:B------:R-:W-:Y:S02]  /*44b0*/  UIADD3 UR4, UPT, UPT, -UR5, URZ, URZ ;  /* 0x000000ff05047290 */ /* 0x000fe4000fffe1ff */
[----:B------:R-:W-:Y:S02]  /*44c0*/  UIADD3 UR7, UPT, UPT, -UR6, URZ, URZ ;  /* 0x000000ff06077290 */ /* 0x000fe4000fffe1ff */
[----:B------:R-:W-:Y:S02]  /*44d0*/  @!UP0 UIMAD UR6, UR9, UR42, UR5 ;  /* 0x0000002a090682a4 */ /* 0x000fe4000f8e0205 */
[----:B------:R-:W-:Y:S02]  /*44e0*/  UIMAD UR14, UR15, UR4, UR14 ;  /* 0x000000040f0e72a4 */ /* 0x000fe4000f8e020e */
[----:B------:R-:W-:Y:S01]  /*44f0*/  UIMAD UR13, UR46, UR7, UR13 ;  /* 0x000000072e0d72a4 */ /* 0x000fe2000f8e020d */
[----:B------:R-:W-:Y:S02]  /*4500*/  @!UP0 UMOV UR5, UR8 ;  /* 0x0000000800058c82 */ /* 0x000fe40008000000 */
[----:B------:R-:W-:Y:S02]  /*4510*/  UIMAD UR14, UR5, UR15, UR14 ;  /* 0x0000000f050e72a4 */ /* 0x000fe4000f8e020e */
[----:B------:R-:W-:Y:S11]  /*4520*/  UIMAD UR13, UR6, UR46, UR13 ;  /* 0x0000002e060d72a4 */ /* 0x000ff6000f8e020d */
[----:B------:R-:W-:Y:S01]  /*4530*/  @!UPT UIADD3 URZ, UPT, UPT, URZ, URZ, URZ ;  /* 0x000000fffffff290 */ /* 0x000fe2000fffe0ff */
.L_x_75:
[----:B------:R-:W2:Y:S01]  /*4540*/  @!UP3 LDCU.128 UR8, c[0x0][0xb10] ;  /* 0x00016200ff08b7ac */ /* 0x000ea20008000c00 */
[----:B------:R-:W-:Y:S02]  /*4550*/  ISETP.NE.U32.AND P0, PT, RZ, UR38, PT ;  /* 0x00000026ff007c0c */ /* 0x000fe4000bf05070 */
[----:B------:R-:W-:Y:S02]  /*4560*/  SHF.L.U32 R4, R11, 0x1f, RZ ;  /* 0x0000001f0b047819 */ /* 0x000fe400000006ff */
[----:B------:R-:W-:Y:S01]  /*4570*/  ISETP.NE.AND.EX P0, PT, RZ, UR39, PT, P0 ;  /* 0x00000027ff007c0c */ /* 0x000fe2000bf05300 */
[----:B------:R-:W4:Y:S01]  /*4580*/  @!UP3 LDCU UR5, c[0x0][0xb0c] ;  /* 0x00016180ff05b7ac */ /* 0x000f220008000800 */
[----:B------:R-:W-:Y:S02]  /*4590*/  USHF.L.U32 UR35, UR30, 0x6, URZ ;  /* 0x000000061e237899 */ /* 0x000fe400080006ff */
[----:B------:R-:W-:Y:S02]  /*45a0*/  USHF.L.U32 UR34, UR31, 0x8, URZ ;  /* 0x000000081f227899 */ /* 0x000fe400080006ff */
[----:B--2---:R-:W-:Y:S07]  /*45b0*/  UIMAD.WIDE.U32 UR6, UR14, UR8, URZ ;  /* 0x000000080e0672a5 */ /* 0x004fee000f8e00ff */
[----:B------:R-:W-:Y:S01]  /*45c0*/  @!UP3 UMOV UR4, UR7 ;  /* 0x000000070004bc82 */ /* 0x000fe20008000000 */
[----:B----4-:R-:W-:Y:S02]  /*45d0*/  @!UP3 UISETP.NE.AND UP0, UPT, UR5, 0x1, UPT ;  /* 0x000000010500b88c */ /* 0x010fe4000bf05270 */
[----:B------:R-:W-:Y:S02]  /*45e0*/  @!UP3 USHF.R.U32.HI UR4, URZ, UR9, UR4 ;  /* 0x00000009ff04b299 */ /* 0x000fe40008011604 */
[----:B------:R-:W-:Y:S02]  /*45f0*/  UIMAD.WIDE.U32 UR6, UR13, UR11, URZ ;  /* 0x0000000b0d0672a5 */ /* 0x000fe4000f8e00ff */
[----:B------:R-:W-:Y:S02]  /*4600*/  @!UP3 USEL UR8, UR14, UR4, !UP0 ;  /* 0x000000040e08b287 */ /* 0x000fe4000c000000 */
[----:B------:R-:W-:Y:S03]  /*4610*/  @!UP3 UISETP.NE.AND UP0, UPT, UR10, 0x1, UPT ;  /* 0x000000010a00b88c */ /* 0x000fe6000bf05270 */
[----:B------:R-:W-:Y:S02]  /*4620*/  @!UP3 UMOV UR6, UR7 ;  /* 0x000000070006bc82 */ /* 0x000fe40008000000 */
[----:B------:R-:W2:Y:S02]  /*4630*/  @!UP3 LDCU UR4, c[0x0][0xb20] ;  /* 0x00016400ff04b7ac */ /* 0x000ea40008000800 */
[----:B--2---:R-:W-:Y:S04]  /*4640*/  @!UP3 USHF.R.U32.HI UR6, URZ, UR4, UR6 ;  /* 0x00000004ff06b299 */ /* 0x004fe80008011606 */
[----:B------:R-:W-:Y:S04]  /*4650*/  @!UP3 USEL UR6, UR13, UR6, !UP0 ;  /* 0x000000060d06b287 */ /* 0x000fe8000c000000 */
[----:B------:R-:W-:Y:S02]  /*4660*/  @!UP3 UIADD3 UR4, UPT, UPT, -UR8, UR6, URZ ;  /* 0x000000060804b290 */ /* 0x000fe4000fffe1ff */
[----:B------:R-:W-:Y:S02]  /*4670*/  @!UP3 UIADD3 UR6, UPT, UPT, UR8, -UR6, URZ ;  /* 0x800000060806b290 */ /* 0x000fe4000fffe0ff */
[----:B------:R-:W-:Y:S02]  /*4680*/  @!UP3 UIMAD UR14, UR4, UR5, UR14 ;  /* 0x00000005040eb2a4 */ /* 0x000fe4000f8e020e */
[----:B------:R-:W-:Y:S01]  /*4690*/  @!UP3 UIMAD UR13, UR6, UR10, UR13 ;  /* 0x0000000a060db2a4 */ /* 0x000fe2000f8e020d */
[----:B------:R-:W-:Y:S11]  /*46a0*/  BRA.U UP4, `(.L_x_76) ;  /* 0x0000000104107547 */ /* 0x000ff6000b800000 */
[----:B-1----:R-:W-:Y:S04]  /*46b0*/  MOV R0, UR41 ;  /* 0x0000002900007c02 */ /* 0x002fe80008000f00 */
[----:B------:R-:W-:Y:S04]  /*46c0*/  SHF.L.U32 R5, R0, 0x1f, RZ ;  /* 0x0000001f00057819 */ /* 0x000fe800000006ff */
[----:B------:R-:W1:Y:S02]  /*46d0*/  SYNCS.PHASECHK.TRANS64.TRYWAIT P1, [UR21+0x78], R5 ;  /* 0x00007805ff0075a7 */ /* 0x000e640008021115 */
[----:B-1----:R-:W-:Y:S05]  /*46e0*/  @!P1 BRA `(.L_x_77) ;  /* 0x0000005400549947 */ /* 0x002fea0003800000 */
.L_x_76:
[----:B------:R-:W-:Y:S05]  /*46f0*/  BRA.U !UP6, `(.L_x_78) ;  /* 0x000000010e387547 */ /* 0x000fea000b800000 */
[----:B------:R-:W-:Y:S01]  /*4700*/  UPLOP3.LUT UP1, UPT, UPT, UPT, UP5, 0x80, 0x8 ;  /* 0x000000000008789c */ /* 0x000fe20003f2f050 */
[----:B-1----:R-:W-:Y:S01]  /*4710*/  HFMA2 R0, -RZ, RZ, 0, 5.9604644775390625e-08 ;  /* 0x00000001ff007431 */ /* 0x002fe200000001ff */
[----:B------:R-:W1:Y:S01]  /*4720*/  LDCU.64 UR8, c[0x0][0x358] ;  /* 0x00006b00ff0877ac */ /* 0x000e620008000a00 */
[----:B------:R-:W-:Y:S03]  /*4730*/  IMAD.MOV.U32 R81, RZ, RZ, 0x1 ;  /* 0x00000001ff517424 */ /* 0x000fe600078e00ff */
[----:B------:R-:W-:Y:S05]  /*4740*/  PLOP3.LUT P1, PT, PT, PT, UP1, 0x80, 0x8 ;  /* 0x000000000008781c */ /* 0x000fea0003f2f018 */
[----:B------:R-:W2:Y:S01]  /*4750*/  @UP1 LDCU.64 UR4, c[0x0][0x888] ;  /* 0x00011100ff0417ac */ /* 0x000ea20008000a00 */
[----:B------:R-:W-:Y:S07]  /*4760*/  @UP1 UIMAD UR6, UR36, UR38, URZ ;  /* 0x00000026240612a4 */ /* 0x000fee000f8e02ff */
[----:B------:R-:W-:Y:S01]  /*4770*/  @!P1 PRMT R81, R0, 0x7610, R81 ;  /* 0x0000761000519816 */ /* 0x000fe20000000051 */
[----:B--2---:R-:W-:Y:S06]  /*4780*/  @UP1 UIMAD.WIDE UR4, UR6, 0x4, UR4 ;  /* 0x00000004060418a5 */ /* 0x004fec000f8e0204 */
[----:B------:R-:W-:Y:S01]  /*4790*/  IMAD.U32 R6, RZ, RZ, UR4 ;  /* 0x00000004ff067e24 */ /* 0x000fe2000f8e00ff */
[----:B------:R-:W-:Y:S04]  /*47a0*/  MOV R7, UR5 ;  /* 0x0000000500077c02 */ /* 0x000fe80008000f00 */
[----:B------:R-:W2:Y:S01]  /*47b0*/  @!UP1 LDCU UR4, c[0x0][0x880] ;  /* 0x00011000ff0497ac */ /* 0x000ea20008000800 */
[----:B-1---5:R4:W5:Y:S02]  /*47c0*/  @P1 LDG.E R41, desc[UR8][R6.64] ;  /* 0x0000000806291981 */ /* 0x022964000c1e1900 */
[----:B--2-4-:R-:W-:Y:S07]  /*47d0*/  @!P1 IMAD.U32 R41, RZ, RZ, UR4 ;  /* 0x00000004ff299e24 */ /* 0x014fee000f8e00ff */
.L_x_78:
[----:B-----5:R-:W-:Y:S01]  /*47e0*/  @!P0 FSETP.EQ.AND P2, PT, R41, RZ, PT ;  /* 0x000000ff2900820b */ /* 0x020fe20003f42000 */
[----:B------:R-:W-:Y:S01]  /*47f0*/  @!UPT UIADD3 URZ, UPT, UPT, URZ, URZ, URZ ;  /* 0x000000fffffff290 */ /* 0x000fe2000fffe0ff */
[----:B------:R-:W-:Y:S11]  /*4800*/  @!P0 BRA `(.L_x_79) ;  /* 0x0000000000148947 */ /* 0x000ff60003800000 */
[----:B------:R-:W-:Y:S02]  /*4810*/  LOP3.LUT P0, RZ, R81, 0xff, RZ, 0xc0, !PT ;  /* 0x000000ff51ff7812 */ /* 0x000fe4000780c0ff */
[----:B------:R-:W-:Y:S04]  /*4820*/  PLOP3.LUT P2, PT, PT, PT, UP1, 0x80, 0x8 ;  /* 0x000000000008781c */ /* 0x000fe80003f4f018 */
[----:B------:R-:W-:Y:S07]  /*4830*/  PLOP3.LUT P2, PT, P2, PT, PT, 0x8, 0x80 ;  /* 0x000000000080781c */ /* 0x000fee000174e170 */
[----:B------:R-:W-:Y:S11]  /*4840*/  @P0 FSETP.EQ.AND P2, PT, R41, RZ, PT ;  /* 0x000000ff2900020b */ /* 0x000ff60003f42000 */
[----:B------:R-:W-:Y:S02]  /*4850*/  @!UPT UIADD3 URZ, UPT, UPT, URZ, URZ, URZ ;  /* 0x000000fffffff290 */ /* 0x000fe4000fffe0ff */
.L_x_79:
[----:B------:R-:W2:Y:S01]  /*4860*/  SYNCS.PHASECHK.TRANS64.TRYWAIT P0, [UR21+0x50], R4 ;  /* 0x00005004ff0075a7 */ /* 0x000ea20008001115 */
[----:B------:R-:W-:Y:S04]  /*4870*/  ELECT P1, URZ, PT ;  /* 0x0000000000ff782f */ /* 0x000fe80003820000 */
[----:B------:R-:W-:Y:S01]  /*4880*/  PLOP3.LUT P1, PT, P2, P1, PT, 0xf2, 0x2f ;  /* 0x00000000002f781c */ /* 0x000fe20001723e72 */
[----:B------:R-:W-:Y:S01]  /*4890*/  @!UPT UIADD3 URZ, UPT, UPT, URZ, URZ, URZ ;  /* 0x000000fffffff290 */ /* 0x000fe2000fffe0ff */
[----:B--2---:R-:W-:Y:S11]  /*48a0*/  @!P0 BRA `(.L_x_80) ;  /* 0x0000005000fc8947 */ /* 0x004ff60003800000 */
.L_x_165:
[----:B------:R-:W-:Y:S01]  /*48b0*/  @!P1 IADD3 R2, P0, PT, R12, 0x580, RZ ;  /* 0x000005800c029810 */ /* 0x000fe20007f1e0ff */
[----:B------:R-:W-:Y:S01]  /*48c0*/  VOTEU.ALL UP0, P1 ;  /* 0x0000000000ff7886 */ /* 0x000fe20000800000 */
[----:B------:R-:W-:Y:S01]  /*48d0*/  UMOV UR6, 0x0 ;  /* 0x0000000000067882 */ /* 0x000fe20000000000 */
[----:B------:R-:W-:Y:S01]  /*48e0*/  UMOV UR7, 0x10000000 ;  /* 0x1000000000077882 */ /* 0x000fe20000000000 */
[----:B------:R-:W-:Y:S01]  /*48f0*/  @!P1 R2UR UR5, R2 ;  /* 0x00000000020592ca */ /* 0x000fe200000e0000 */
[----:B-1----:R-:W-:Y:S01]  /*4900*/  @!P1 IMAD.X R0, RZ, RZ, R13, P0 ;  /* 0x000000ffff009224 */ /* 0x002fe200000e060d */
[----:B------:R-:W-:Y:S01]  /*4910*/  @!UP0 UIADD3 UR32, UPT, UPT, UR21, 0x400, URZ ;  /* 0x0000040015208890 */ /* 0x000fe2000fffe0ff */
[----:B------:R-:W-:Y:S03]  /*4920*/  VOTEU.ALL UP0, P1 ;  /* 0x0000000000ff7886 */ /* 0x000fe60000800000 */
[----:B------:R-:W-:Y:S01]  /*4930*/  @!P1 R2UR UR4, R0 ;  /* 0x00000000000492ca */ /* 0x000fe200000e0000 */
[----:B------:R-:W-:Y:S06]  /*4940*/  @!P1 IMAD.MOV.U32 R0, RZ, RZ, 0x2000 ;  /* 0x00002000ff009424 */ /* 0x000fec00078e00ff */
[----:B------:R-:W-:Y:S06]  /*4950*/  IMAD.U32 R6, RZ, RZ, UR5 ;  /* 0x00000005ff067e24 */ /* 0x000fec000f8e00ff */
[----:B------:R-:W-:Y:S01]  /*4960*/  IMAD.U32 R7, RZ, RZ, UR4 ;  /* 0x00000004ff077e24 */ /* 0x000fe2000f8e00ff */
[----:B------:R-:W-:Y:S04]  /*4970*/  @!P1 R2UR UR4, R6 ;  /* 0x00000000060492ca */ /* 0x000fe800000e0000 */
[----:B------:R-:W-:Y:S11]  /*4980*/  @!P1 R2UR UR5, R7 ;  /* 0x00000000070592ca */ /* 0x000ff600000e0000 */
[----:B------:R-:W-:Y:S02]  /*4990*/  @!UPT UIADD3 URZ, UPT, UPT, URZ, URZ, URZ ;  /* 0x000000fffffff290 */ /* 0x000fe4000fffe0ff */
[----:B------:R1:W-:Y:S01]  /*49a0*/  @!UP0 UTMALDG.3D [UR32], [UR4], desc[UR6] ;  /* 0x00000620040085b4 */ /* 0x0003e20008011000 */
[----:B------:R1:W-:Y:S01]  /*49b0*/  @!P1 SYNCS.ARRIVE.TRANS64.RED.A0TR RZ, [UR21+0x30], R0 ;  /* 0x00003000ffff99a7 */ /* 0x0003e20008300415 */
[----:B------:R-:W-:Y:S01]  /*49c0*/  SYNCS.ARRIVE.TRANS64.RED.A1T0 RZ, [UR50], RZ ;  /* 0x000000ffffff79a7 */ /* 0x000fe20008100432 */
[----:B------:R-:W2:Y:S02]  /*49d0*/  SYNCS.PHASECHK.TRANS64.TRYWAIT P0, [UR21+0x58], R4 ;  /* 0x00005804ff0075a7 */ /* 0x000ea40008001115 */
[----:B-12---:R-:W-:Y:S05]  /*49e0*/  @!P0 BRA `(.L_x_81) ;  /* 0x0000005000c48947 */ /* 0x006fea0003800000 */
.L_x_167:
[----:B------:R-:W-:Y:S01]  /*49f0*/  @!P1 IADD3 R2, P0, PT, R12, 0x580, RZ ;  /* 0x000005800c029810 */ /* 0x000fe20007f1e0ff */
[----:B------:R-:W-:Y:S01]  /*4a00*/  VOTEU.ALL UP0, P1 ;  /* 0x0000000000ff7886 */ /* 0x000fe20000800000 */
[----:B------:R-:W-:Y:S01]  /*4a10*/  UMOV UR6, 0x0 ;  /* 0x0000000000067882 */ /* 0x000fe20000000000 */
[----:B------:R-:W-:Y:S01]  /*4a20*/  UMOV UR7, 0x10000000 ;  /* 0x1000000000077882 */ /* 0x000fe20000000000 */
[----:B------:R-:W-:Y:S01]  /*4a30*/  @!P1 R2UR UR5, R2 ;  /* 0x00000000020592ca */ /* 0x000fe200000e0000 */
[----:B------:R-:W-:Y:S01]  /*4a40*/  @!P1 IMAD.X R0, RZ, RZ, R13, P0 ;  /* 0x000000ffff009224 */ /* 0x000fe200000e060d */
[----:B------:R-:W-:Y:S02]  /*4a50*/  @!UP0 UIADD3 UR26, UPT, UPT, UR34, 0x40, URZ ;  /* 0x00000040221a8890 */ /* 0x000fe4000fffe0ff */
[----:B------:R-:W-:Y:S02]  /*4a60*/  @!UP0 UIADD3 UR24, UPT, UPT, UR21, 0x2400, URZ ;  /* 0x0000240015188890 */ /* 0x000fe4000fffe0ff */
[----:B------:R-:W-:Y:S01]  /*4a70*/  @!P1 R2UR UR4, R0 ;  /* 0x00000000000492ca */ /* 0x000fe200000e0000 */
[----:B------:R-:W-:Y:S01]  /*4a80*/  VOTEU.ALL UP0, P1 ;  /* 0x0000000000ff7886 */ /* 0x000fe20000800000 */
[----:B------:R-:W-:Y:S01]  /*4a90*/  @!P1 IMAD.MOV.U32 R0, RZ, RZ, 0x2000 ;  /* 0x00002000ff009424 */ /* 0x000fe200078e00ff */
[----:B------:R-:W-:Y:S01]  /*4aa0*/  UMOV UR27, UR35 ;  /* 0x00000023001b7c82 */ /* 0x000fe20008000000 */
[----:B------:R-:W-:Y:S03]  /*4ab0*/  UMOV UR28, UR36 ;  /* 0x00000024001c7c82 */ /* 0x000fe60008000000 */
        /* <DEDUP_REMOVED lines=8> */
[----:B------:R-:W4:Y:S02]  /*4b40*/  SYNCS.PHASECHK.TRANS64.TRYWAIT P0, [UR21+0x60], R4 ;  /* 0x00006004ff0075a7 */ /* 0x000f240008001115 */
[----:B--2-4-:R-:W-:Y:S05]  /*4b50*/  @!P0 BRA `(.L_x_82) ;  /* 0x0000005000808947 */ /* 0x014fea0003800000 */
.L_x_169:
[----:B------:R-:W-:Y:S01]  /*4b60*/  @!P1 IADD3 R2, P0, PT, R12, 0x580, RZ ;  /* 0x000005800c029810 */ /* 0x000fe20007f1e0ff */
[----:B------:R-:W-:Y:S01]  /*4b70*/  VOTEU.ALL UP0, P1 ;  /* 0x0000000000ff7886 */ /* 0x000fe20000800000 */
[----:B------:R-:W-:Y:S01]  /*4b80*/  UMOV UR6, 0x0 ;  /* 0x0000000000067882 */ /* 0x000fe20000000000 */
[----:B------:R-:W-:Y:S01]  /*4b90*/  UMOV UR7, 0x10000000 ;  /* 0x1000000000077882 */ /* 0x000fe20000000000 */
[----:B------:R-:W-:Y:S01]  /*4ba0*/  @!P1 R2UR UR5, R2 ;  /* 0x00000000020592ca */ /* 0x000fe200000e0000 */
[----:B------:R-:W-:Y:S01]  /*4bb0*/  @!P1 IMAD.X R0, RZ, RZ, R13, P0 ;  /* 0x000000ffff009224 */ /* 0x000fe200000e060d */
[----:B------:R-:W-:Y:S01]  /*4bc0*/  @!UP0 UIADD3 UR18, UPT, UPT, UR34, 0x80, URZ ;  /* 0x0000008022128890 */ /* 0x000fe2000fffe0ff */
[----:B------:R-:W-:Y:S01]  /*4bd0*/  VIADD R10, R10, 0x1 ;  /* 0x000000010a0a7836 */ /* 0x000fe20000000000 */
        /* <DEDUP_REMOVED lines=16> */
.L_x_171:
[----:B------:R-:W-:Y:S01]  /*4ce0*/  @!P1 IADD3 R2, P0, PT, R12, 0x580, RZ ;  /* 0x000005800c029810 */ /* 0x000fe20007f1e0ff */
[----:B------:R-:W-:Y:S01]  /*4cf0*/  VOTEU.ALL UP0, P1 ;  /* 0x0000000000ff7886 */ /* 0x000fe20000800000 */
[----:B------:R-:W-:Y:S01]  /*4d00*/  UMOV UR6, 0x0 ;  /* 0x0000000000067882 */ /* 0x000fe20000000000 */
[----:B------:R-:W-:Y:S01]  /*4d10*/  UMOV UR7, 0x10000000 ;  /* 0x1000000000077882 */ /* 0x000fe20000000000 */
[----:B------:R-:W-:Y:S01]  /*4d20*/  @!P1 R2UR UR5, R2 ;  /* 0x00000000020592ca */ /* 0x000fe200000e0000 */
[----:B------:R-:W-:Y:S01]  /*4d30*/  @!P1 IMAD.X R0, RZ, RZ, R13, P0 ;  /* 0x000000ffff009224 */ /* 0x000fe200000e060d */
[----:B------:R-:W-:Y:S01]  /*4d40*/  @!UP0 UIADD3 UR10, UPT, UPT, UR34, 0xc0, URZ ;  /* 0x000000c0220a8890 */ /* 0x000fe2000fffe0ff */
[----:B------:R-:W-:Y:S01]  /*4d50*/  R2UR UR18, R83 ;  /* 0x00000000531272ca */ /* 0x000fe200000e0000 */
[----:B------:R-:W-:Y:S01]  /*4d60*/  @!UP0 UIADD3 UR8, UPT, UPT, UR21, 0x6400, URZ ;  /* 0x0000640015088890 */ /* 0x000fe2000fffe0ff */
[----:B------:R-:W-:Y:S01]  /*4d70*/  R2UR UR16, R84 ;  /* 0x00000000541072ca */ /* 0x000fe200000e0000 */
[----:B------:R-:W-:Y:S01]  /*4d80*/  @!UP0 UIADD3 UR9, UPT, UPT, UR21, 0x48, URZ ;  /* 0x0000004815098890 */ /* 0x000fe2000fffe0ff */
[----:B------:R-:W-:Y:S01]  /*4d90*/  @!P1 R2UR UR4, R0 ;  /* 0x00000000000492ca */ /* 0x000fe200000e0000 */
[----:B------:R-:W-:Y:S01]  /*4da0*/  VOTEU.ALL UP0, P1 ;  /* 0x0000000000ff7886 */ /* 0x000fe20000800000 */
[----:B------:R-:W-:Y:S01]  /*4db0*/  UMOV UR11, UR35 ;  /* 0x00000023000b7c82 */ /* 0x000fe20008000000 */
[----:B------:R-:W-:Y:S01]  /*4dc0*/  UMOV UR12, UR36 ;  /* 0x00000024000c7c82 */ /* 0x000fe20008000000 */
[C---:B------:R-:W-:Y:S01]  /*4dd0*/  ISETP.NE.AND P0, PT, R10.reuse, 0x2, PT ;  /* 0x000000020a00780c */ /* 0x040fe20003f05270 */
[----:B------:R-:W-:Y:S01]  /*4de0*/  UMOV UR36, UR29 ;  /* 0x0000001d00247c82 */ /* 0x000fe20008000000 */
[----:B-1----:R-:W-:Y:S01]  /*4df0*/  IMAD.U32 R4, RZ, RZ, UR5 ;  /* 0x00000005ff047e24 */ /* 0x002fe2000f8e00ff */
[----:B------:R-:W-:Y:S01]  /*4e00*/  LOP3.LUT R11, R11, 0x1, RZ, 0x3c, !PT ;  /* 0x000000010b0b7812 */ /* 0x000fe200078e3cff */
[----:B------:R-:W-:Y:S01]  /*4e10*/  UPLOP3.LUT UP4, UPT, UPT, UPT, UPT, 0x80, 0x8 ;  /* 0x000000000008789c */ /* 0x000fe20003f8f070 */
[----:B------:R-:W-:Y:S01]  /*4e20*/  SEL R0, RZ, 0x1, P0 ;  /* 0x00000001ff007807 */ /* 0x000fe20000000000 */
[----:B------:R-:W-:Y:S01]  /*4e30*/  UIADD3 UR31, UPT, UPT, UR13, UR18, URZ ;  /* 0x000000120d1f7290 */ /* 0x000fe2000fffe0ff */
[----:B------:R-:W-:Y:S01]  /*4e40*/  SEL R10, R10, RZ, P0 ;  /* 0x000000ff0a0a7207 */ /* 0x000fe20000000000 */
[----:B------:R-:W-:Y:S01]  /*4e50*/  UIADD3 UR30, UPT, UPT, UR14, UR16, URZ ;  /* 0x000000100e1e7290 */ /* 0x000fe2000fffe0ff */
[----:B------:R-:W-:Y:S01]  /*4e60*/  IMAD.U32 R5, RZ, RZ, UR4 ;  /* 0x00000004ff057e24 */ /* 0x000fe2000f8e00ff */
[----:B------:R-:W-:Y:S02]  /*4e70*/  @!P1 R2UR UR4, R4 ;  /* 0x00000000040492ca */ /* 0x000fe400000e0000 */
[----:B------:R-:W-:Y:S02]  /*4e80*/  LOP3.LUT R9, R9, R0, RZ, 0x3c, !PT ;  /* 0x0000000009097212 */ /* 0x000fe400078e3cff */
[----:B------:R-:W-:Y:S11]  /*4e90*/  @!P1 R2UR UR5, R5 ;  /* 0x00000000050592ca */ /* 0x000ff600000e0000 */
[----:B------:R-:W-:Y:S02]  /*4ea0*/  @!UPT UIADD3 URZ, UPT, UPT, URZ, URZ, URZ ;  /* 0x000000fffffff290 */ /* 0x000fe4000fffe0ff */
[----:B------:R1:W-:Y:S01]  /*4eb0*/  @!UP0 UTMALDG.3D [UR8], [UR4], desc[UR6] ;  /* 0x00000608040085b4 */ /* 0x0003e20008011000 */
[----:B------:R1:W-:Y:S01]  /*4ec0*/  @!P1 SYNCS.ARRIVE.TRANS64.RED.A0TR RZ, [UR21+0x48], R3 ;  /* 0x00004803ffff99a7 */ /* 0x0003e20008300415 */
[----:B------:R-:W-:Y:S01]  /*4ed0*/  SYNCS.ARRIVE.TRANS64.RED.A1T0 RZ, [UR43], RZ ;  /* 0x000000ffffff79a7 */ /* 0x000fe2000810042b */
[----:B------:R-:W-:Y:S05]  /*4ee0*/  BRA.U UP2, `(.L_x_84) ;  /* 0xfffffff102587547 */ /* 0x000fea000b83ffff */
[----:B-1----:R-:W-:-:S04]  /*4ef0*/  SHF.L.U32 R3, R11, 0x1f, RZ ;  /* 0x0000001f0b037819 */ /* 0x002fc800000006ff */
[----:B------:R-:W1:Y:S02]  /*4f00*/  SYNCS.PHASECHK.TRANS64.TRYWAIT P0, [UR21+0x50], R3 ;  /* 0x00005003ff0075a7 */ /* 0x000e640008001115 */
[----:B-1----:R-:W-:Y:S05]  /*4f10*/  @!P0 BRA `(.L_x_85) ;  /* 0x0000004c00c08947 */ /* 0x002fea0003800000 */
.L_x_173:
[----:B------:R-:W2:Y:S02]  /*4f20*/  SYNCS.PHASECHK.TRANS64.TRYWAIT P0, [UR21+0x58], R3 ;  /* 0x00005803ff0075a7 */ /* 0x000ea40008001115 */
[----:B--2---:R-:W-:Y:S05]  /*4f30*/  @!P0 BRA `(.L_x_86) ;  /* 0x0000004c00d08947 */ /* 0x004fea0003800000 */
.L_x_175:
[----:B------:R-:W2:Y:S02]  /*4f40*/  SYNCS.PHASECHK.TRANS64.TRYWAIT P0, [UR21+0x60], R3 ;  /* 0x00006003ff0075a7 */ /* 0x000ea40008001115 */
[----:B--2---:R-:W-:Y:S05]  /*4f50*/  @!P0 BRA `(.L_x_87) ;  /* 0x0000004c00e08947 */ /* 0x004fea0003800000 */
.L_x_177:
[----:B-1----:R-:W-:-:S07]  /*4f60*/  MOV R0, UR21 ;  /* 0x0000001500007c02 */ /* 0x002fce0008000f00 */
.L_x_88:
[----:B-1----:R-:W-:-:S04]  /*4f70*/  SHF.L.U32 R3, R11, 0x1f, RZ ;  /* 0x0000001f0b037819 */ /* 0x002fc800000006ff */
[----:B------:R1:W2:Y:S03]  /*4f80*/  SYNCS.PHASECHK.TRANS64.TRYWAIT P0, [R0+URZ+0x68], R3 ;  /* 0x00006803000075a7 */ /* 0x0002a600080011ff */
[----:B--2---:R-:W-:Y:S05]  /*4f90*/  @!P0 NANOSLEEP.SYNCS 0x989680 ;  /* 0x009896800000895d */ /* 0x004fea0003900000 */
[----:B------:R-:W2:Y:S02]  /*4fa0*/  @!P0 SYNCS.PHASECHK.TRANS64 P0, [R0+URZ+0x68], R3 ;  /* 0x00006803000085a7 */ /* 0x000ea400080010ff */
[----:B--23--:R-:W-:Y:S05]  /*4fb0*/  @P0 EXIT ;  /* 0x000000000000094d */ /* 0x00cfea0003800000 */
[----:B------:R-:W-:Y:S05]  /*4fc0*/  BRA `(.L_x_88) ;  /* 0xfffffffc00e87947 */ /* 0x000fea000383ffff */
.L_x_73:
[----:B------:R-:W-:-:S06]  /*4fd0*/  UISETP.GE.AND UP0, UPT, UR18, 0x4, UPT ;  /* 0x000000041200788c */ /* 0x000fcc000bf06270 */
[----:B------:R-:W-:-:S13]  /*4fe0*/  PLOP3.LUT P0, PT, PT, PT, UP0, 0x80, 0x8 ;  /* 0x000000000008781c */ /* 0x000fda0003f0f008 */
[----:B-1----:R-:W-:Y:S05]  /*4ff0*/  @!P0 EXIT ;  /* 0x000000000000894d */ /* 0x002fea0003800000 */
[----:B------:R-:W1:Y:S08]  /*5000*/  S2UR UR4, SR_CgaCtaId ;  /* 0x00000000000479c3 */ /* 0x000e700000008800 */
[----:B------:R-:W-:Y:S01]  /*5010*/  BAR.SYNC.DEFER_BLOCKING 0x6, 0xa0 ;  /* 0x0182800000007b1d */ /* 0x000fe20000010000 */
[C---:B------:R-:W-:Y:S01]  /*5020*/  IMAD.SHL.U32 R5, R94.reuse, 0x40, RZ ;  /* 0x000000405e057824 */ /* 0x040fe200078e00ff */
[C---:B------:R-:W-:Y:S01]  /*5030*/  R2P PR, R94.reuse, 0x6 ;  /* 0x000000065e007804 */ /* 0x040fe20000000000 */
[C---:B------:R-:W-:Y:S01]  /*5040*/  IMAD.SHL.U32 R2, R94.reuse, 0x8, RZ ;  /* 0x000000085e027824 */ /* 0x040fe200078e00ff */
[----:B------:R-:W-:Y:S01]  /*5050*/  CS2R R88, SRZ ;  /* 0x0000000000587805 */ /* 0x000fe2000001ff00 */
[----:B------:R-:W-:Y:S01]  /*5060*/  IMAD.U32 R37, R94, 0x10000, RZ ;  /* 0x000100005e257824 */ /* 0x000fe200078e00ff */
[----:B------:R-:W-:-:S02]  /*5070*/  UMOV UR44, 0x400 ;  /* 0x00000400002c7882 */ /* 0x000fc40000000000 */
[----:B------:R-:W2:Y:S01]  /*5080*/  LDC.64 R78, c[0x0][0x8b0] ;  /* 0x00022c00ff4e7b82 */ /* 0x000ea20000000a00 */
[C---:B------:R-:W-:Y:S01]  /*5090*/  LOP3.LUT R3, R5.reuse, 0x1c0, RZ, 0xc0, !PT ;  /* 0x000001c005037812 */ /* 0x040fe200078ec0ff */
[----:B------:R-:W-:Y:S01]  /*50a0*/  IMAD.SHL.U32 R80, R94, 0x20, RZ ;  /* 0x000000205e507824 */ /* 0x000fe200078e00ff */
[----:B------:R-:W-:Y:S01]  /*50b0*/  LOP3.LUT R5, R5, 0x200, RZ, 0xc0, !PT ;  /* 0x0000020005057812 */ /* 0x000fe200078ec0ff */
[----:B------:R-:W-:Y:S01]  /*50c0*/  IMAD.MOV.U32 R92, RZ, RZ, 0x20 ;  /* 0x00000020ff5c7424 */ /* 0x000fe200078e00ff */
[----:B------:R-:W-:Y:S01]  /*50d0*/  LOP3.LUT R2, R3, 0x38, R2, 0xf8, !PT ;  /* 0x0000003803027812 */ /* 0x000fe200078ef802 */
[----:B------:R-:W-:Y:S01]  /*50e0*/  IMAD.MOV.U32 R91, RZ, RZ, 0x1 ;  /* 0x00000001ff5b7424 */ /* 0x000fe200078e00ff */
[----:B------:R-:W-:Y:S01]  /*50f0*/  SHF.R.U32.HI R3, RZ, 0x1, R94 ;  /* 0x00000001ff037819 */ /* 0x000fe2000001165e */
[----:B------:R-:W3:Y:S01]  /*5100*/  LDC.64 R76, c[0x0][0x8a8] ;  /* 0x00022a00ff4c7b82 */ /* 0x000ee20000000a00 */
[----:B------:R-:W-:Y:S01]  /*5110*/  LOP3.LUT R37, R37, 0x600000, RZ, 0xc0, !PT ;  /* 0x0060000025257812 */ /* 0x000fe200078ec0ff */
[----:B------:R-:W-:Y:S01]  /*5120*/  IMAD.MOV.U32 R36, RZ, RZ, RZ ;  /* 0x000000ffff247224 */ /* 0x000fe200078e00ff */
[----:B------:R-:W-:Y:S01]  /*5130*/  LOP3.LUT R80, R5, 0xc00, R80, 0xf8, !PT ;  /* 0x00000c0005507812 */ /* 0x000fe200078ef850 */
[----:B------:R-:W-:Y:S01]  /*5140*/  IMAD.MOV.U32 R90, RZ, RZ, RZ ;  /* 0x000000ffff5a7224 */ /* 0x000fe200078e00ff */
[----:B------:R-:W-:Y:S01]  /*5150*/  LOP3.LUT R3, R2, 0x8, R3, 0x78, !PT ;  /* 0x0000000802037812 */ /* 0x000fe200078e7803 */
[----:B------:R-:W4:Y:S01]  /*5160*/  LDCU UR59, c[0x0][0x370] ;  /* 0x00006e00ff3b77ac */ /* 0x000f220008000800 */
[----:B------:R-:W-:-:S02]  /*5170*/  SEL R93, R92, 0xffffffe0, !P2 ;  /* 0xffffffe05c5d7807 */ /* 0x000fc40005000000 */
[----:B------:R-:W-:Y:S01]  /*5180*/  LOP3.LUT R80, R80, R3, RZ, 0xfc, !PT ;  /* 0x0000000350507212 */ /* 0x000fe200078efcff */
[----:B-1----:R-:W-:Y:S01]  /*5190*/  ULEA UR44, UR4, UR44, 0x18 ;  /* 0x0000002c042c7291 */ /* 0x002fe2000f8ec0ff */
[----:B------:R-:W-:Y:S01]  /*51a0*/  LOP3.LUT R94, R94, 0x60, RZ, 0xc0, !PT ;  /* 0x000000605e5e7812 */ /* 0x000fe200078ec0ff */
[----:B------:R-:W1:Y:S01]  /*51b0*/  LDCU UR43, c[0x0][0xb0c] ;  /* 0x00016180ff2b77ac */ /* 0x000e620008000800 */
[----:B------:R-:W-:Y:S01]  /*51c0*/  SEL R92, R92, 0xffffffe0, !P1 ;  /* 0xffffffe05c5c7807 */ /* 0x000fe20004800000 */
[----:B------:R-:W-:Y:S01]  /*51d0*/  UIADD3 UR4, UPT, UPT, UR44, 0x400, URZ ;  /* 0x000004002c047890 */ /* 0x000fe2000fffe0ff */
[----:B------:R-:W1:Y:S04]  /*51e0*/  LDCU UR39, c[0x0][0xb30] ;  /* 0x00016600ff2777ac */ /* 0x000e680008000800 */
[----:B------:R-:W4:Y:S01]  /*51f0*/  LDS R0, [UR44+0x130] ;  /* 0x0001302cff007984 */ /* 0x000f220008000800 */
[----:B------:R-:W-:Y:S01]  /*5200*/  IMAD.U32 R86, RZ, RZ, UR4 ;  /* 0x00000004ff567e24 */ /* 0x000fe2000f8e00ff */
[----:B------:R-:W1:Y:S01]  /*5210*/  LDCU.64 UR56, c[0x0][0x888] ;  /* 0x00011100ff3877ac */ /* 0x000e620008000a00 */
[----:B------:R-:W1:Y:S01]  /*5220*/  LDCU.64 UR40, c[0x0][0xb28] ;  /* 0x00016500ff2877ac */ /* 0x000e620008000a00 */
[----:B------:R-:W1:Y:S01]  /*5230*/  LDCU.64 UR62, c[0x0][0x890] ;  /* 0x00011200ff3e77ac */ /* 0x000e620008000a00 */
[----:B------:R-:W1:Y:S01]  /*5240*/  LDCU.128 UR52, c[0x0][0xb10] ;  /* 0x00016200ff3477ac */ /* 0x000e620008000c00 */
[----:B------:R-:W1:Y:S01]  /*5250*/  LDCU UR58, c[0x0][0x374] ;  /* 0x00006e80ff3a77ac */ /* 0x000e620008000800 */
[----:B------:R-:W-:Y:S01]  /*5260*/  UMOV UR47, URZ ;  /* 0x000000ff002f7c82 */ /* 0x000fe20008000000 */
[----:B------:R-:W-:Y:S01]  /*5270*/  UMOV UR46, URZ ;  /* 0x000000ff002e7c82 */ /* 0x000fe20008000000 */
[----:B-1234-:R-:W-:-:S07]  /*5280*/  IMAD.IADD R37, R0, 0x1, R37 ;  /* 0x0000000100257824 */ /* 0x01efce00078e0225 */
.L_x_132:
[C---:B------:R-:W-:Y:S02]  /*5290*/  LEA R3, R88.reuse, UR44, 0x3 ;  /* 0x0000002c58037c11 */ /* 0x040fe4000f8e18ff */
[----:B------:R-:W-:Y:S02]  /*52a0*/  SHF.L.U32 R0, R89, 0x1f, RZ ;  /* 0x0000001f59007819 */ /* 0x000fe400000006ff */
[----:B------:R-:W-:Y:S02]  /*52b0*/  LEA R5, R88, UR44, 0x4 ;  /* 0x0000002c58057c11 */ /* 0x000fe4000f8e20ff */
[----:B-1----:R-:W1:Y:S02]  /*52c0*/  SYNCS.PHASECHK.TRANS64.TRYWAIT P0, [R3+URZ+0x80], R0 ;  /* 0x00008000030075a7 */ /* 0x002e6400080011ff */
[----:B-1----:R-:W-:Y:S05]  /*52d0*/  @!P0 BRA `(.L_x_89) ;  /* 0x0000004c00188947 */ /* 0x002fea0003800000 */
.L_x_178:
[----:B------:R-:W2:Y:S01]  /*52e0*/  LDS.128 R4, [R5+0x110] ;  /* 0x0001100005047984 */ /* 0x000ea20000000c00 */
[----:B------:R-:W-:Y:S01]  /*52f0*/  UISETP.GE.AND UP0, UPT, UR42, 0x1, UPT ;  /* 0x000000012a00788c */ /* 0x000fe2000bf06270 */
[----:B------:R-:W-:Y:S01]  /*5300*/  @!PT LDS RZ, [RZ] ;  /* 0x00000000fffff984 */ /* 0x000fe20000000800 */
[----:B------:R-:W-:Y:S01]  /*5310*/  @!PT LDS RZ, [RZ] ;  /* 0x00000000fffff984 */ /* 0x000fe20000000800 */
[----:B------:R-:W-:Y:S01]  /*5320*/  @!PT LDS RZ, [RZ] ;  /* 0x00000000fffff984 */ /* 0x000fe20000000800 */
[----:B------:R-:W-:Y:S01]  /*5330*/  @!PT LDS RZ, [RZ] ;  /* 0x00000000fffff984 */ /* 0x000fe20000000800 */
[----:B------:R3:W-:Y:S06]  /*5340*/  MEMBAR.ALL.CTA ;  /* 0x0000000000007992 */ /* 0x0007ec0000008000 */
[----:B---3--:R-:W3:Y:S01]  /*5350*/  FENCE.VIEW.ASYNC.S ;  /* 0x00000000000073c6 */ /* 0x008ee20000000000 */
[----:B--2---:R-:W-:Y:S11]  /*5360*/  LOP3.LUT P0, RZ, R6, 0x1, RZ, 0xc0, !PT ;  /* 0x0000000106ff7812 */ /* 0x004ff6000780c0ff */
[----:B------:R-:W-:Y:S02]  /*5370*/  @!UPT UIADD3 URZ, UPT, UPT, URZ, URZ, URZ ;  /* 0x000000fffffff290 */ /* 0x000fe4000fffe0ff */
[----:B---3--:R-:W-:Y:S01]  /*5380*/  VOTEU.ANY UP1, P0 ;  /* 0x0000000000ff7886 */ /* 0x008fe20000020100 */
[----:B------:R-:W-:Y:S01]  /*5390*/  PLOP3.LUT P0, PT, PT, PT, UP1, 0x80, 0x8 ;  /* 0x000000000008781c */ /* 0x000fe20003f0f018 */
[----:B------:R-:W-:Y:S11]  /*53a0*/  UP2UR UR61, UPR, URZ, 0x2 ;  /* 0x00000002ff3d7883 */ /* 0x000ff60008000000 */
[----:B------:R-:W-:Y:S01]  /*53b0*/  @!UPT UIADD3 URZ, UPT, UPT, URZ, URZ, URZ ;  /* 0x000000fffffff290 */ /* 0x000fe2000fffe0ff */
[----:B-1----:R-:W-:Y:S02]  /*53c0*/  @P0 SHF.R.U32.HI R0, RZ, 0x10, R5 ;  /* 0x00000010ff000819 */ /* 0x002fe40000011605 */
        /* <DEDUP_REMOVED lines=12> */
[----:B------:R-:W2:Y:S01]  /*5490*/  LDCU UR12, c[0x0][0xb20] ;  /* 0x00016400ff0c77ac */ /* 0x000ea20008000800 */
[----:B------:R-:W-:Y:S02]  /*54a0*/  UIMAD.WIDE.U32 UR4, UR58, UR55, URZ ;  /* 0x000000373a0472a5 */ /* 0x000fe4000f8e00ff */
[----:B------:R-:W-:Y:S02]  /*54b0*/  UIMAD.WIDE.U32 UR6, UR59, UR52, URZ ;  /* 0x000000343b0672a5 */ /* 0x000fe4000f8e00ff */
[----:B------:R-:W-:Y:S02]  /*54c0*/  UISETP.NE.AND UP0, UPT, UR54, 0x1, UPT ;  /* 0x000000013600788c */ /* 0x000fe4000bf05270 */
[----:B------:R-:W-:Y:S02]  /*54d0*/  UIMAD.WIDE.U32 UR8, UR37, UR55, URZ ;  /* 0x00000037250872a5 */ /* 0x000fe4000f8e00ff */
[----:B------:R-:W-:Y:S02]  /*54e0*/  UIMAD.WIDE.U32 UR10, UR38, UR52, URZ ;  /* 0x00000034260a72a5 */ /* 0x000fe4000f8e00ff */
[----:B------:R-:W-:Y:S02]  /*54f0*/  UISETP.NE.AND UP1, UPT, UR43, 0x1, UPT ;  /* 0x000000012b00788c */ /* 0x000fe4000bf25270 */
[----:B------:R-:W-:Y:S01]  /*5500*/  UISETP.NE.AND UP2, UPT, UR42, 0x1, UPT ;  /* 0x000000012a00788c */ /* 0x000fe2000bf45270 */
[----:B------:R-:W-:Y:S02]  /*5510*/  UMOV UR4, UR5 ;  /* 0x0000000500047c82 */ /* 0x000fe40008000000 */
[----:B--2---:R-:W-:Y:S03]  /*5520*/  USHF.R.U32.HI UR5, URZ, UR12, UR4 ;  /* 0x0000000cff057299 */ /* 0x004fe60008011604 */
[----:B------:R-:W-:Y:S02]  /*5530*/  UMOV UR4, UR7 ;  /* 0x0000000700047c82 */ /* 0x000fe40008000000 */
[----:B------:R-:W-:Y:S02]  /*5540*/  USHF.R.U32.HI UR7, URZ, UR53, UR4 ;  /* 0x00000035ff077299 */ /* 0x000fe40008011604 */
[----:B------:R-:W-:Y:S02]  /*5550*/  USEL UR4, UR58, UR5, !UP0 ;  /* 0x000000053a047287 */ /* 0x000fe4000c000000 */
[----:B------:R-:W-:Y:S01]  /*5560*/  USEL UR7, UR59, UR7, !UP1 ;  /* 0x000000073b077287 */ /* 0x000fe2000c800000 */
[----:B------:R-:W-:Y:S01]  /*5570*/  UMOV UR5, UR9 ;  /* 0x0000000900057c82 */ /* 0x000fe20008000000 */
[----:B------:R-:W-:Y:S02]  /*5580*/  UIMAD.WIDE.U32 UR8, UR4, UR40, URZ ;  /* 0x00000028040872a5 */ /* 0x000fe4000f8e00ff */
[----:B------:R-:W-:Y:S03]  /*5590*/  USHF.R.U32.HI UR6, URZ, UR12, UR5 ;  /* 0x0000000cff067299 */ /* 0x000fe60008011605 */
[----:B------:R-:W-:Y:S01]  /*55a0*/  UMOV UR5, UR11 ;  /* 0x0000000b00057c82 */ /* 0x000fe20008000000 */
[----:B------:R-:W-:Y:S02]  /*55b0*/  UIMAD.WIDE.U32 UR10, UR7, UR40, URZ ;  /* 0x00000028070a72a5 */ /* 0x000fe4000f8e00ff */
[----:B------:R-:W-:Y:S02]  /*55c0*/  USHF.R.U32.HI UR12, URZ, UR53, UR5 ;  /* 0x00000035ff0c7299 */ /* 0x000fe40008011605 */
[----:B------:R-:W-:Y:S01]  /*55d0*/  USEL UR6, UR37, UR6, !UP0 ;  /* 0x0000000625067287 */ /* 0x000fe2000c000000 */
[----:B------:R-:W-:Y:S02]  /*55e0*/  UMOV UR5, UR9 ;  /* 0x0000000900057c82 */ /* 0x000fe40008000000 */
[----:B------:R-:W-:Y:S01]  /*55f0*/  UMOV UR10, UR11 ;  /* 0x0000000b000a7c82 */ /* 0x000fe20008000000 */
[----:B------:R-:W-:Y:S02]  /*5600*/  @UP2 USHF.R.U32.HI UR4, URZ, UR41, UR5 ;  /* 0x00000029ff042299 */ /* 0x000fe40008011605 */
[----:B------:R-:W-:Y:S02]  /*5610*/  @UP2 USHF.R.U32.HI UR7, URZ, UR41, UR10 ;  /* 0x00000029ff072299 */ /* 0x000fe4000801160a */
[----:B------:R-:W-:Y:S02]  /*5620*/  UIMAD UR4, UR42, UR4, URZ ;  /* 0x000000042a0472a4 */ /* 0x000fe4000f8e02ff */
[----:B------:R-:W-:Y:S02]  /*5630*/  UIMAD.WIDE.U32 UR10, UR6, UR40, URZ ;  /* 0x00000028060a72a5 */ /* 0x000fe4000f8e00ff */
[----:B------:R-:W-:Y:S02]  /*5640*/  USEL UR5, UR38, UR12, !UP1 ;  /* 0x0000000c26057287 */ /* 0x000fe4000c800000 */
[----:B------:R-:W-:Y:S02]  /*5650*/  UIMAD UR8, UR42, UR7, URZ ;  /* 0x000000072a0872a4 */ /* 0x000fe4000f8e02ff */
[----:B------:R-:W-:Y:S03]  /*5660*/  UISETP.GE.AND UP0, UPT, UR6, UR4, UPT ;  /* 0x000000040600728c */ /* 0x000fe6000bf06270 */
[----:B------:R-:W-:Y:S01]  /*5670*/  UMOV UR4, UR11 ;  /* 0x0000000b00047c82 */ /* 0x000fe20008000000 */
[----:B------:R-:W-:Y:S02]  /*5680*/  UISETP.GE.OR UP0, UPT, UR5, UR8, UP0 ;  /* 0x000000080500728c */ /* 0x000fe40008706670 */
[----:B------:R-:W-:Y:S02]  /*5690*/  USHF.R.U32.HI UR4, URZ, UR41, UR4 ;  /* 0x00000029ff047299 */ /* 0x000fe40008011604 */
[----:B------:R-:W-:Y:S02]  /*56a0*/  UIMAD.WIDE.U32 UR8, UR5, UR40, URZ ;  /* 0x00000028050872a5 */ /* 0x000fe4000f8e00ff */
[----:B------:R-:W-:Y:S02]  /*56b0*/  USEL UR11, UR6, UR4, !UP2 ;  /* 0x00000004060b7287 */ /* 0x000fe4000d000000 */
[----:B------:R-:W-:Y:S02]  /*56c0*/  UIADD3 UR8, UPT, UPT, -UR5, URZ, URZ ;  /* 0x000000ff05087290 */ /* 0x000fe4000fffe1ff */
[----:B------:R-:W-:Y:S01]  /*56d0*/  UIADD3 UR10, UPT, UPT, -UR11, URZ, URZ ;  /* 0x000000ff0b0a7290 */ /* 0x000fe2000fffe1ff */
[----:B------:R-:W-:Y:S01]  /*56e0*/  @!UP0 UMOV UR4, UR9 ;  /* 0x0000000900048c82 */ /* 0x000fe20008000000 */
[----:B------:R-:W-:Y:S02]  /*56f0*/  UIADD3 UR9, UPT, UPT, -UR6, URZ, URZ ;  /* 0x000000ff06097290 */ /* 0x000fe4000fffe1ff */
[----:B------:R-:W-:Y:S02]  /*5700*/  @!UP0 USHF.R.U32.HI UR4, URZ, UR41, UR4 ;  /* 0x00000029ff048299 */ /* 0x000fe40008011604 */
[----:B------:R-:W-:Y:S02]  /*5710*/  UIMAD UR10, UR42, UR10, UR6 ;  /* 0x0000000a2a0a72a4 */ /* 0x000fe4000f8e0206 */
[----:B------:R-:W-:Y:S04]  /*5720*/  @!UP0 USEL UR4, UR5, UR4, !UP2 ;  /* 0x0000000405048287 */ /* 0x000fe8000d000000 */
[----:B------:R-:W-:Y:S02]  /*5730*/  @!UP0 UIMAD UR10, UR7, UR10, UR4 ;  /* 0x0000000a070a82a4 */ /* 0x000fe4000f8e0204 */
[----:B------:R-:W-:Y:S02]  /*5740*/  @!UP0 UIADD3 UR11, UPT, UPT, UR11, -UR4, URZ ;  /* 0x800000040b0b8290 */ /* 0x000fe4000fffe0ff */
[----:B------:R-:W-:Y:S02]  /*5750*/  UIMAD UR7, UR43, UR8, UR38 ;  /* 0x000000082b0772a4 */ /* 0x000fe4000f8e0226 */
[----:B------:R-:W-:Y:S02]  /*5760*/  @!UP0 UIMAD UR6, UR11, UR42, UR5 ;  /* 0x0000002a0b0682a4 */ /* 0x000fe4000f8e0205 */
[----:B------:R-:W-:Y:S01]  /*5770*/  UIMAD UR4, UR54, UR9, UR37 ;  /* 0x00000009360472a4 */ /* 0x000fe2000f8e0225 */
[----:B------:R-:W-:Y:S02]  /*5780*/  @!UP0 UMOV UR5, UR10 ;  /* 0x0000000a00058c82 */ /* 0x000fe40008000000 */
[----:B------:R-:W-:Y:S02]  /*5790*/  UIMAD UR38, UR5, UR43, UR7 ;  /* 0x0000002b052672a4 */ /* 0x000fe4000f8e0207 */
[----:B------:R-:W-:Y:S11]  /*57a0*/  UIMAD UR37, UR6, UR54, UR4 ;  /* 0x00000036062572a4 */ /* 0x000ff6000f8e0204 */
[----:B------:R-:W-:Y:S01]  /*57b0*/  @!UPT UIADD3 URZ, UPT, UPT, URZ, URZ, URZ ;  /* 0x000000fffffff290 */ /* 0x000fe2000fffe0ff */
.L_x_90:
[----:B------:R-:W-:Y:S01]  /*57c0*/  UISETP.NE.AND UP0, UPT, UR39, 0x1, UPT ;  /* 0x000000012700788c */ /* 0x000fe2000bf05270 */
[----:B------:R-:W-:Y:S01]  /*57d0*/  LOP3.LUT P0, RZ, R86, 0x3f0, RZ, 0xc0, !PT ;  /* 0x000003f056ff7812 */ /* 0x000fe2000780c0ff */
[----:B------:R-:W-:Y:S01]  /*57e0*/  USHF.L.U32 UR50, UR30, 0x6, URZ ;  /* 0x000000061e327899 */ /* 0x000fe200080006ff */
[----:B------:R-:W-:Y:S01]  /*57f0*/  BSSY.RECONVERGENT B6, `(.L_x_91) ;  /* 0x0000034000067945 */ /* 0x000fe20003800200 */
[----:B------:R-:W-:Y:S01]  /*5800*/  USHF.L.U32 UR49, UR31, 0x8, URZ ;  /* 0x000000081f317899 */ /* 0x000fe200080006ff */
[----:B------:R-:W-:Y:S06]  /*5810*/  IADD3 R88, PT, PT, R88, 0x1, RZ ;  /* 0x0000000158587810 */ /* 0x000fec0007ffe0ff */
[----:B------:R-:W2:Y:S01]  /*5820*/  @!UP0 LDCU.128 UR12, c[0x0][0xb10] ;  /* 0x00016200ff0c87ac */ /* 0x000ea20008000c00 */
[----:B------:R-:W3:Y:S01]  /*5830*/  @!UP0 LDCU UR5, c[0x0][0xb0c] ;  /* 0x00016180ff0587ac */ /* 0x000ee20008000800 */
[----:B------:R-:W4:Y:S01]  /*5840*/  @!UP0 LDCU UR10, c[0x0][0xb20] ;  /* 0x00016400ff0a87ac */ /* 0x000f220008000800 */
[----:B--2---:R-:W-:Y:S02]  /*5850*/  UIMAD.WIDE.U32 UR8, UR38, UR12, URZ ;  /* 0x0000000c260872a5 */ /* 0x004fe4000f8e00ff */
[----:B------:R-:W-:Y:S02]  /*5860*/  UIMAD.WIDE.U32 UR6, UR37, UR15, URZ ;  /* 0x0000000f250672a5 */ /* 0x000fe4000f8e00ff */
[----:B------:R-:W-:Y:S03]  /*5870*/  @!UP0 UISETP.NE.AND UP1, UPT, UR14, 0x1, UPT ;  /* 0x000000010e00888c */ /* 0x000fe6000bf25270 */
[----:B------:R-:W-:Y:S01]  /*5880*/  @!UP0 UMOV UR4, UR9 ;  /* 0x0000000900048c82 */ /* 0x000fe20008000000 */
[----:B---3--:R-:W-:Y:S02]  /*5890*/  @!UP0 UISETP.NE.AND UP2, UPT, UR5, 0x1, UPT ;  /* 0x000000010500888c */ /* 0x008fe4000bf45270 */
[----:B------:R-:W-:Y:S01]  /*58a0*/  @!UP0 USHF.R.U32.HI UR4, URZ, UR13, UR4 ;  /* 0x0000000dff048299 */ /* 0x000fe20008011604 */
[----:B------:R-:W-:Y:S02]  /*58b0*/  @!UP0 UMOV UR6, UR7 ;  /* 0x0000000700068c82 */ /* 0x000fe40008000000 */
[----:B----4-:R-:W-:Y:S02]  /*58c0*/  @!UP0 USHF.R.U32.HI UR6, URZ, UR10, UR6 ;  /* 0x0000000aff068299 */ /* 0x010fe40008011606 */
[----:B------:R-:W-:Y:S02]  /*58d0*/  @!UP0 USEL UR7, UR38, UR4, !UP2 ;  /* 0x0000000426078287 */ /* 0x000fe4000d000000 */
[----:B------:R-:W-:Y:S04]  /*58e0*/  @!UP0 USEL UR6, UR37, UR6, !UP1 ;  /* 0x0000000625068287 */ /* 0x000fe8000c800000 */
[----:B------:R-:W-:Y:S02]  /*58f0*/  @!UP0 UIADD3 UR4, UPT, UPT, -UR7, UR6, URZ ;  /* 0x0000000607048290 */ /* 0x000fe4000fffe1ff */
[----:B------:R-:W-:Y:S02]  /*5900*/  @!UP0 UIADD3 UR6, UPT, UPT, UR7, -UR6, URZ ;  /* 0x8000000607068290 */ /* 0x000fe4000fffe0ff */
[----:B------:R-:W-:Y:S02]  /*5910*/  @!UP0 UIMAD UR38, UR4, UR5, UR38 ;  /* 0x00000005042682a4 */ /* 0x000fe4000f8e0226 */
[----:B------:R-:W-:Y:S01]  /*5920*/  @!UP0 UIMAD UR37, UR6, UR14, UR37 ;  /* 0x0000000e062582a4 */ /* 0x000fe2000f8e0225 */
[----:B------:R-:W-:Y:S11]  /*5930*/  @!P0 BRA `(.L_x_92) ;  /* 0x00000000007c8947 */ /* 0x000ff60003800000 */
[----:B------:R-:W2:Y:S01]  /*5940*/  LDCU.64 UR8, c[0x4][0x80] ;  /* 0x01001000ff0877ac */ /* 0x000ea20008000a00 */
[----:B------:R-:W-:Y:S01]  /*5950*/  MOV R2, 0x0 ;  /* 0x0000000000027802 */ /* 0x000fe20000000f00 */
[----:B------:R-:W-:Y:S02]  /*5960*/  HFMA2 R12, -RZ, RZ, 0, 5.9604644775390625e-08 ;  /* 0x00000001ff0c7431 */ /* 0x000fe400000001ff */
[----:B------:R-:W-:Y:S01]  /*5970*/  IMAD.MOV.U32 R8, RZ, RZ, 0x70 ;  /* 0x00000070ff087424 */ /* 0x000fe200078e00ff */
[----:B------:R3:W4:Y:S01]  /*5980*/  LDC.64 R14, c[0x4][R2] ;  /* 0x01000000020e7b82 */ /* 0x0007220000000a00 */
[----:B------:R-:W1:Y:S01]  /*5990*/  LDCU.64 UR6, c[0x4][0x88] ;  /* 0x01001100ff0677ac */ /* 0x000e620008000a00 */
[----:B------:R-:W-:Y:S01]  /*59a0*/  IMAD.MOV.U32 R13, RZ, RZ, RZ ;  /* 0x000000ffff0d7224 */ /* 0x000fe200078e00ff */
[----:B------:R-:W1:Y:S01]  /*59b0*/  LDCU.64 UR4, c[0x4][0x8] ;  /* 0x01000100ff0477ac */ /* 0x000e620008000a00 */
[----:B--2---:R-:W-:Y:S01]  /*59c0*/  MOV R5, UR9 ;  /* 0x0000000900057c02 */ /* 0x004fe20008000f00 */
[----:B------:R-:W-:Y:S01]  /*59d0*/  IMAD.U32 R4, RZ, RZ, UR8 ;  /* 0x00000008ff047e24 */ /* 0x000fe2000f8e00ff */
[----:B-1----:R-:W-:Y:S01]  /*59e0*/  MOV R7, UR7 ;  /* 0x0000000700077c02 */ /* 0x002fe20008000f00 */
[----:B------:R-:W-:Y:S01]  /*59f0*/  IMAD.U32 R6, RZ, RZ, UR6 ;  /* 0x00000006ff067e24 */ /* 0x000fe2000f8e00ff */
[----:B------:R-:W-:Y:S01]  /*5a00*/  MOV R11, UR5 ;  /* 0x00000005000b7c02 */ /* 0x000fe20008000f00 */
[----:B------:R-:W-:Y:S02]  /*5a10*/  IMAD.U32 R10, RZ, RZ, UR4 ;  /* 0x00000004ff0a7e24 */ /* 0x000fe4000f8e00ff */
[----:B------:R-:W-:Y:S07]  /*5a20*/  LEPC R20, `(.L_x_93) ;  /* 0x000000001014794e */ /* 0x000fee0000000000 */
[----:B---345:R-:W-:Y:S05]  /*5a30*/  CALL.ABS.NOINC R14 ;  /* 0x000000000e007343 */ /* 0x038fea0003c00000 */
.L_x_93:
[----:B------:R-:W1:Y:S01]  /*5a40*/  LDCU.64 UR8, c[0x4][0x80] ;  /* 0x01001000ff0877ac */ /* 0x000e620008000a00 */
[----:B------:R-:W2:Y:S01]  /*5a50*/  LDC.64 R2, c[0x4][R2] ;  /* 0x0100000002027b82 */ /* 0x000ea20000000a00 */
[----:B------:R-:W-:Y:S02]  /*5a60*/  HFMA2 R12, -RZ, RZ, 0, 5.9604644775390625e-08 ;  /* 0x00000001ff0c7431 */ /* 0x000fe400000001ff */
[----:B------:R-:W-:Y:S02]  /*5a70*/  IMAD.MOV.U32 R8, RZ, RZ, 0x70 ;  /* 0x00000070ff087424 */ /* 0x000fe400078e00ff */
[----:B------:R-:W-:Y:S01]  /*5a80*/  IMAD.MOV.U32 R13, RZ, RZ, RZ ;  /* 0x000000ffff0d7224 */ /* 0x000fe200078e00ff */
[----:B------:R-:W3:Y:S01]  /*5a90*/  LDCU.64 UR6, c[0x4][0x88] ;  /* 0x01001100ff0677ac */ /* 0x000ee20008000a00 */
[----:B------:R-:W4:Y:S01]  /*5aa0*/  LDCU.64 UR4, c[0x4][0x8] ;  /* 0x01000100ff0477ac */ /* 0x000f220008000a00 */
[----:B-1----:R-:W-:Y:S02]  /*5ab0*/  MOV R4, UR8 ;  /* 0x0000000800047c02 */ /* 0x002fe40008000f00 */
[----:B------:R-:W-:Y:S02]  /*5ac0*/  MOV R5, UR9 ;  /* 0x0000000900057c02 */ /* 0x000fe40008000f00 */
[----:B---3--:R-:W-:Y:S01]  /*5ad0*/  MOV R7, UR7 ;  /* 0x0000000700077c02 */ /* 0x008fe20008000f00 */
[----:B------:R-:W-:Y:S01]  /*5ae0*/  IMAD.U32 R6, RZ, RZ, UR6 ;  /* 0x00000006ff067e24 */ /* 0x000fe2000f8e00ff */
[----:B----4-:R-:W-:Y:S01]  /*5af0*/  MOV R11, UR5 ;  /* 0x00000005000b7c02 */ /* 0x010fe20008000f00 */
[----:B------:R-:W-:Y:S02]  /*5b00*/  IMAD.U32 R10, RZ, RZ, UR4 ;  /* 0x00000004ff0a7e24 */ /* 0x000fe4000f8e00ff */
[----:B------:R-:W-:Y:S07]  /*5b10*/  LEPC R20, `(.L_x_92) ;  /* 0x000000001014794e */ /* 0x000fee0000000000 */
[----:B--2---:R-:W-:Y:S05]  /*5b20*/  CALL.ABS.NOINC R2 ;  /* 0x0000000002007343 */ /* 0x004fea0003c00000 */
.L_x_92:
[----:B------:R-:W-:Y:S05]  /*5b30*/  BSYNC.RECONVERGENT B6 ;  /* 0x0000000000067941 */ /* 0x000fea0003800200 */
.L_x_91:
[----:B------:R-:W-:Y:S01]  /*5b40*/  R2UR UR4, R85 ;  /* 0x00000000550472ca */ /* 0x000fe200000e0000 */
[----:B------:R-:W-:Y:S01]  /*5b50*/  UISETP.NE.U32.AND UP0, UPT, UR62, URZ, UPT ;  /* 0x000000ff3e00728c */ /* 0x000fe2000bf05070 */
[----:B------:R-:W-:Y:S02]  /*5b60*/  ISETP.NE.U32.AND P4, PT, R78, RZ, PT ;  /* 0x000000ff4e00720c */ /* 0x000fe40003f85070 */
[----:B------:R-:W-:Y:S01]  /*5b70*/  ISETP.NE.U32.AND P2, PT, RZ, UR56, PT ;  /* 0x00000038ff007c0c */ /* 0x000fe2000bf45070 */
[----:B------:R-:W-:Y:S01]  /*5b80*/  UISETP.NE.AND.EX UP1, UPT, UR63, URZ, UPT, UP0 ;  /* 0x000000ff3f00728c */ /* 0x000fe2000bf25300 */
[----:B------:R-:W-:Y:S01]  /*5b90*/  ISETP.NE.AND.EX P4, PT, R79, RZ, PT, P4 ;  /* 0x000000ff4f00720c */ /* 0x000fe20003f85340 */
[----:B------:R-:W-:Y:S01]  /*5ba0*/  UPLOP3.LUT UP0, UPT, UPT, UPT, UPT, 0x40, 0x4 ;  /* 0x000000000004789c */ /* 0x000fe20003f0e870 */
[----:B------:R-:W-:Y:S05]  /*5bb0*/  ISETP.NE.AND.EX P2, PT, RZ, UR57, PT, P2 ;  /* 0x00000039ff007c0c */ /* 0x000fea000bf45320 */
[----:B------:R-:W-:Y:S06]  /*5bc0*/  UISETP.NE.AND UP2, UPT, UR4, URZ, UPT ;  /* 0x000000ff0400728c */ /* 0x000fec000bf45270 */
[----:B------:R-:W-:Y:S05]  /*5bd0*/  PLOP3.LUT P1, PT, PT, PT, UP2, 0x80, 0x8 ;  /* 0x000000000008781c */ /* 0x000fea0003f2f028 */
[----:B------:R-:W-:Y:S06]  /*5be0*/  @UP2 UPLOP3.LUT UP0, UPT, UPT, UPT, UP1, 0x80, 0x8 ;  /* 0x000000000008289c */ /* 0x000fec0003f0f010 */
[----:B------:R-:W-:Y:S01]  /*5bf0*/  PLOP3.LUT P0, PT, PT, PT, UP0, 0x80, 0x8 ;  /* 0x000000000008781c */ /* 0x000fe20003f0f008 */
[----:B------:R-:W-:Y:S01]  /*5c00*/  @!UPT UIADD3 URZ, UPT, UPT, URZ, URZ, URZ ;  /* 0x000000fffffff290 */ /* 0x000fe2000fffe0ff */
[----:B------:R-:W-:Y:S11]  /*5c10*/  BRA.U !UP1, `(.L_x_94) ;  /* 0x00000001093c7547 */ /* 0x000ff6000b800000 */
[----:B------:R-:W-:Y:S01]  /*5c20*/  UISETP.NE.U32.AND UP0, UPT, UR56, URZ, UPT ;  /* 0x000000ff3800728c */ /* 0x000fe2000bf05070 */
[----:B-1----:R-:W-:Y:S01]  /*5c30*/  HFMA2 R0, -RZ, RZ, 0, 5.9604644775390625e-08 ;  /* 0x00000001ff007431 */ /* 0x002fe200000001ff */
[----:B------:R-:W1:Y:S01]  /*5c40*/  LDCU.64 UR8, c[0x0][0x358] ;  /* 0x00006b00ff0877ac */ /* 0x000e620008000a00 */
[----:B------:R-:W-:Y:S01]  /*5c50*/  IMAD.MOV.U32 R81, RZ, RZ, 0x1 ;  /* 0x00000001ff517424 */ /* 0x000fe200078e00ff */
[----:B------:R-:W-:Y:S06]  /*5c60*/  UISETP.NE.AND.EX UP0, UPT, UR57, URZ, UPT, UP0 ;  /* 0x000000ff3900728c */ /* 0x000fec000bf05300 */
        /* <DEDUP_REMOVED lines=9> */
[----:B--23--:R-:W-:Y:S02]  /*5d00*/  @!P3 IMAD.U32 R41, RZ, RZ, UR4 ;  /* 0x00000004ff29be24 */ /* 0x00cfe4000f8e00ff */
.L_x_94:
[----:B------:R-:W-:Y:S05]  /*5d10*/  @!P4 BRA `(.L_x_95) ;  /* 0x000000000024c947 */ /* 0x000fea0003800000 */
[----:B------:R-:W-:Y:S01]  /*5d20*/  ISETP.NE.U32.AND P3, PT, R76, RZ, PT ;  /* 0x000000ff4c00720c */ /* 0x000fe20003f65070 */
[----:B------:R-:W2:Y:S03]  /*5d30*/  LDCU.64 UR4, c[0x0][0x358] ;  /* 0x00006b00ff0477ac */ /* 0x000ea60008000a00 */
[----:B------:R-:W-:Y:S11]  /*5d40*/  ISETP.NE.AND.EX P3, PT, R77, RZ, PT, P3 ;  /* 0x000000ff4d00720c */ /* 0x000ff60003f65330 */
[----:B------:R-:W-:Y:S02]  /*5d50*/  @!UPT UIADD3 URZ, UPT, UPT, URZ, URZ, URZ ;  /* 0x000000fffffff290 */ /* 0x000fe4000fffe0ff */
[----:B------:R-:W3:Y:S01]  /*5d60*/  @P3 LDC.64 R2, c[0x0][0x8a8] ;  /* 0x00022a00ff023b82 */ /* 0x000ee20000000a00 */
[----:B-1----:R-:W-:Y:S04]  /*5d70*/  @P3 IMAD R0, R78, UR36, RZ ;  /* 0x000000244e003c24 */ /* 0x002fe8000f8e02ff */
[----:B---3--:R-:W-:Y:S05]  /*5d80*/  @P3 IMAD.WIDE R2, R0, 0x4, R2 ;  /* 0x0000000400023825 */ /* 0x008fea00078e0202 */
[----:B--2--5:R2:W5:Y:S02]  /*5d90*/  @P3 LDG.E R38, desc[UR4][R2.64] ;  /* 0x0000000402263981 */ /* 0x024564000c1e1900 */
[----:B--2---:R-:W3:Y:S02]  /*5da0*/  @!P3 LDC R38, c[0x0][0x8a0] ;  /* 0x00022800ff26bb82 */ /* 0x004ee40000000800 */
.L_x_95:
[----:B-----5:R-:W-:Y:S01]  /*5db0*/  FSETP.NEU.AND P3, PT, R41, RZ, PT ;  /* 0x000000ff2900720b */ /* 0x020fe20003f6d000 */
[----:B------:R-:W-:Y:S01]  /*5dc0*/  IMAD.SHL.U32 R47, R80, 0x2, RZ ;  /* 0x00000002502f7824 */ /* 0x000fe200078e00ff */
[----:B------:R-:W-:Y:S01]  /*5dd0*/  SEL R5, RZ, 0xffffffff, P2 ;  /* 0xffffffffff057807 */ /* 0x000fe20001000000 */
[----:B------:R-:W-:Y:S01]  /*5de0*/  BSSY B1, `(.L_x_96) ;  /* 0x0000044000017945 */ /* 0x000fe20003800000 */
[----:B------:R-:W-:Y:S01]  /*5df0*/  @P1 LOP3.LUT P2, RZ, R81, 0xff, RZ, 0xc0, !PT ;  /* 0x000000ff51ff1812 */ /* 0x000fe2000784c0ff */
[----:B------:R-:W-:Y:S01]  /*5e00*/  VIADD R97, R47, UR44 ;  /* 0x0000002c2f617c36 */ /* 0x000fe20008000000 */
[----:B------:R-:W-:Y:S01]  /*5e10*/  @P1 SEL R2, RZ, 0xffffffff, P3 ;  /* 0xffffffffff021807 */ /* 0x000fe20001800000 */
[----:B------:R-:W-:Y:S01]  /*5e20*/  IMAD.MOV.U32 R60, RZ, RZ, 0x1 ;  /* 0x00000001ff3c7424 */ /* 0x000fe200078e00ff */
[----:B------:R-:W-:Y:S01]  /*5e30*/  LOP3.LUT R91, R91, 0x1, RZ, 0x3c, !PT ;  /* 0x000000015b5b7812 */ /* 0x000fe200078e3cff */
[----:B------:R-:W-:Y:S01]  /*5e40*/  IMAD.MOV.U32 R46, RZ, RZ, RZ ;  /* 0x000000ffff2e7224 */ /* 0x000fe200078e00ff */
[----:B------:R-:W-:Y:S02]  /*5e50*/  @P0 SEL R2, R5, R2, !P2 ;  /* 0x0000000205020207 */ /* 0x000fe40005000000 */
[----:B------:R-:W-:Y:S02]  /*5e60*/  CS2R R74, SRZ ;  /* 0x00000000004a7805 */ /* 0x000fe4000001ff00 */
[----:B------:R-:W-:Y:S02]  /*5e70*/  LEA R98, R36, UR44, 0x3 ;  /* 0x0000002c24627c11 */ /* 0x000fe4000f8e18ff */
[----:B------:R-:W-:Y:S02]  /*5e80*/  CS2R R72, SRZ ;  /* 0x0000000000487805 */ /* 0x000fe4000001ff00 */
[----:B------:R-:W-:Y:S02]  /*5e90*/  @P1 LOP3.LUT R2, R2, 0x1, RZ, 0xc0, !PT ;  /* 0x0000000102021812 */ /* 0x000fe400078ec0ff */
[----:B------:R-:W-:Y:S02]  /*5ea0*/  CS2R R66, SRZ ;  /* 0x0000000000427805 */ /* 0x000fe4000001ff00 */
[----:B------:R-:W-:Y:S02]  /*5eb0*/  SHF.L.U32 R3, R90, 0x1f, RZ ;  /* 0x0000001f5a037819 */ /* 0x000fe400000006ff */
[----:B------:R-:W-:Y:S02]  /*5ec0*/  CS2R R64, SRZ ;  /* 0x0000000000407805 */ /* 0x000fe4000001ff00 */
[----:B------:R-:W-:Y:S02]  /*5ed0*/  ISETP.NE.U32.OR P6, PT, R2, 0x1, !P1 ;  /* 0x000000010200780c */ /* 0x000fe40004fc5470 */
[----:B------:R-:W-:Y:S02]  /*5ee0*/  CS2R R58, SRZ ;  /* 0x00000000003a7805 */ /* 0x000fe4000001ff00 */
[----:B------:R-:W-:Y:S02]  /*5ef0*/  PLOP3.LUT P2, PT, PT, PT, UP1, 0x80, 0x8 ;  /* 0x000000000008781c */ /* 0x000fe40003f4f018 */
[----:B------:R-:W-:Y:S02]  /*5f00*/  CS2R R56, SRZ ;  /* 0x0000000000387805 */ /* 0x000fe4000001ff00 */
[----:B------:R-:W-:Y:S02]  /*5f10*/  LEA.HI R39, R36, R36, RZ, 0x1 ;  /* 0x0000002424277211 */ /* 0x000fe400078f08ff */
[----:B------:R-:W-:Y:S02]  /*5f20*/  CS2R R50, SRZ ;  /* 0x0000000000327805 */ /* 0x000fe4000001ff00 */
[----:B------:R-:W-:Y:S02]  /*5f30*/  LOP3.LUT P4, R87, R81, 0xff, RZ, 0xc0, !PT ;  /* 0x000000ff51577812 */ /* 0x000fe4000788c0ff */
[----:B------:R-:W-:Y:S02]  /*5f40*/  CS2R R48, SRZ ;  /* 0x0000000000307805 */ /* 0x000fe4000001ff00 */
[----:B------:R-:W-:Y:S01]  /*5f50*/  SEL R2, RZ, 0xffffffff, P3 ;  /* 0xffffffffff027807 */ /* 0x000fe20001800000 */
[C---:B-1----:R-:W-:Y:S01]  /*5f60*/  IMAD.SHL.U32 R0, R39.reuse, 0x80, RZ ;  /* 0x0000008027007824 */ /* 0x042fe200078e00ff */
[----:B------:R-:W-:Y:S01]  /*5f70*/  LOP3.LUT R39, R39, 0xffe, RZ, 0xc0, !PT ;  /* 0x00000ffe27277812 */ /* 0x000fe200078ec0ff */
[----:B------:R-:W-:Y:S01]  /*5f80*/  VIADD R99, R97, 0x400 ;  /* 0x0000040061637836 */ /* 0x000fe20000000000 */
[----:B------:R-:W-:Y:S01]  /*5f90*/  P2R R95, PR, RZ, 0x40 ;  /* 0x00000040ff5f7803 */ /* 0x000fe20000000000 */
[----:B------:R-:W-:Y:S01]  /*5fa0*/  IMAD.IADD R96, R92, 0x1, R97 ;  /* 0x000000015c607824 */ /* 0x000fe200078e0261 */
[----:B------:R-:W-:Y:S01]  /*5fb0*/  @P6 SHF.L.U32 R4, R91, 0x1f, RZ ;  /* 0x0000001f5b046819 */ /* 0x000fe200000006ff */
[----:B------:R-:W-:Y:S01]  /*5fc0*/  IMAD.IADD R39, R36, 0x1, -R39 ;  /* 0x0000000124277824 */ /* 0x000fe200078e0a27 */
[----:B------:R-:W-:Y:S02]  /*5fd0*/  @P2 SEL R2, R5, R2, !P4 ;  /* 0x0000000205022207 */ /* 0x000fe40006000000 */
[----:B------:R-:W1:Y:S01]  /*5fe0*/  @P6 SYNCS.PHASECHK.TRANS64.TRYWAIT P1, [UR44+0x30], R4 ;  /* 0x00003004ff0065a7 */ /* 0x000e62000802112c */
[----:B------:R-:W-:Y:S02]  /*5ff0*/  LOP3.LUT R0, R0, 0xffffff00, RZ, 0xc0, !PT ;  /* 0xffffff0000007812 */ /* 0x000fe400078ec0ff */
[----:B------:R-:W-:Y:S03]  /*6000*/  LOP3.LUT R2, R2, 0x1, RZ, 0xc0, !PT ;  /* 0x0000000102027812 */ /* 0x000fe600078ec0ff */
[----:B------:R-:W-:Y:S01]  /*6010*/  IMAD.IADD R0, R37, 0x1, R0 ;  /* 0x0000000125007824 */ /* 0x000fe200078e0200 */
[----:B------:R-:W-:Y:S03]  /*6020*/  ISETP.NE.U32.AND P5, PT, R2, 0x1, PT ;  /* 0x000000010200780c */ /* 0x000fe60003fa5070 */
[----:B------:R-:W-:Y:S01]  /*6030*/  IMAD R39, R39, 0x100000, R0 ;  /* 0x0010000027277824 */ /* 0x000fe200078e0200 */
[----:B------:R-:W-:Y:S01]  /*6040*/  P2R R61, PR, RZ, 0x20 ;  /* 0x00000020ff3d7803 */ /* 0x000fe20000000000 */
[----:B------:R2:W4:Y:S01]  /*6050*/  SYNCS.PHASECHK.TRANS64.TRYWAIT P0, [R98+URZ+0xa0], R3 ;  /* 0x0000a003620075a7 */ /* 0x00052200080011ff */
[----:B-1----:R-:W-:Y:S01]  /*6060*/  @P6 SEL R60, RZ, 0x1, !P1 ;  /* 0x00000001ff3c6807 */ /* 0x002fe20004800000 */
[----:B--2---:R-:W-:Y:S06]  /*6070*/  @!P6 BRA `(.L_x_97) ;  /* 0x000000000068e947 */ /* 0x004fec0003800000 */
[C---:B------:R-:W-:Y:S01]  /*6080*/  @P5 IMAD R5, R93.reuse, 0x2, R99 ;  /* 0x000000025d055824 */ /* 0x040fe200078e0263 */
[----:B------:R-:W-:Y:S01]  /*6090*/  ISETP.NE.AND P1, PT, R60, RZ, PT ;  /* 0x000000ff3c00720c */ /* 0x000fe20003f25270 */
[----:B------:R-:W-:Y:S01]  /*60a0*/  @P5 IMAD R2, R93, 0x2, R97 ;  /* 0x000000025d025824 */ /* 0x000fe200078e0261 */
[----:B------:R-:W-:Y:S01]  /*60b0*/  BSSY B0, `(.L_x_98) ;  /* 0x000000e000007945 */ /* 0x000fe20003800000 */
[----:B------:R-:W-:Y:S01]  /*60c0*/  IMAD.MOV.U32 R74, RZ, RZ, RZ ;  /* 0x000000ffff4a7224 */ /* 0x000fe200078e00ff */
[----:B------:R-:W-:Y:S01]  /*60d0*/  CS2R R66, SRZ ;  /* 0x0000000000427805 */ /* 0x000fe2000001ff00 */
[----:B------:R-:W-:Y:S01]  /*60e0*/  @P5 IMAD.IADD R4, R92, 0x1, R5 ;  /* 0x000000015c045824 */ /* 0x000fe200078e0205 */
[----:B------:R-:W-:Y:S02]  /*60f0*/  CS2R R64, SRZ ;  /* 0x0000000000407805 */ /* 0x000fe4000001ff00 */
[----:B------:R-:W-:Y:S02]  /*6100*/  CS2R R72, SRZ ;  /* 0x0000000000487805 */ /* 0x000fe4000001ff00 */
[----:B------:R-:W-:Y:S02]  /*6110*/  CS2R R50, SRZ ;  /* 0x0000000000327805 */ /* 0x000fe4000001ff00 */
[----:B------:R-:W-:Y:S02]  /*6120*/  CS2R R48, SRZ ;  /* 0x0000000000307805 */ /* 0x000fe4000001ff00 */
[----:B------:R-:W-:Y:S02]  /*6130*/  CS2R R58, SRZ ;  /* 0x00000000003a7805 */ /* 0x000fe4000001ff00 */
[----:B------:R-:W-:Y:S01]  /*6140*/  CS2R R56, SRZ ;  /* 0x0000000000387805 */ /* 0x000fe2000001ff00 */
[----:B------:R-:W-:Y:S06]  /*6150*/  @P1 BRA `(.L_x_99) ;  /* 0x00000000000c1947 */ /* 0x000fec0003800000 */
[----:B------:R-:W-:Y:S04]  /*6160*/  SHF.L.U32 R5, R91, 0x1f, RZ ;  /* 0x0000001f5b057819 */ /* 0x000fe800000006ff */
[----:B------:R-:W1:Y:S02]  /*6170*/  SYNCS.PHASECHK.TRANS64.TRYWAIT P1, [UR44+0x30], R5 ;  /* 0x00003005ff0075a7 */ /* 0x000e64000802112c */
[----:B-1----:R-:W-:Y:S05]  /*6180*/  @!P1 BRA `(.L_x_100) ;  /* 0x0000003c00809947 */ /* 0x002fea0003800000 */
.L_x_99:
[----:B------:R-:W-:Y:S05]  /*6190*/  BSYNC B0 ;  /* 0x0000000000007941 */ /* 0x000fea0003800000 */
.L_x_98:
[----:B------:R-:W-:Y:S01]  /*61a0*/  ISETP.NE.AND P1, PT, R61, RZ, PT ;  /* 0x000000ff3d00720c */ /* 0x000fe20003f25270 */
[----:B------:R-:W-:Y:S11]  /*61b0*/  HFMA2 R46, -RZ, RZ, 0, 5.9604644775390625e-08 ;  /* 0x00000001ff2e7431 */ /* 0x000ff600000001ff */
[----:B------:R-:W-:Y:S01]  /*61c0*/  @!UPT UIADD3 URZ, UPT, UPT, URZ, URZ, URZ ;  /* 0x000000fffffff290 */ /* 0x000fe2000fffe0ff */
[----:B------:R-:W-:Y:S05]  /*61d0*/  @P1 WARPSYNC.ALL ;  /* 0x0000000000001948 */ /* 0x000fea0003800000 */
[----:B------:R2:W1:Y:S04]  /*61e0*/  @P1 LDSM.16.M88.4 R64, [R2+0x400] ;  /* 0x000400000240183b */ /* 0x0004680000000200 */
[----:B------:R2:W1:Y:S04]  /*61f0*/  @P1 LDSM.16.M88.4 R72, [R4] ;  /* 0x000000000448183b */ /* 0x0004680000000200 */
[----:B------:R2:W1:Y:S04]  /*6200*/  @P1 LDSM.16.M88.4 R48, [R47+UR44+0x400] ;  /* 0x0004002c2f30183b */ /* 0x0004680008000200 */
[----:B------:R2:W1:Y:S02]  /*6210*/  @P1 LDSM.16.M88.4 R56, [R96+0x400] ;  /* 0x000400006038183b */ /* 0x0004640000000200 */
.L_x_97:
[----:B------:R-:W-:Y:S05]  /*6220*/  BSYNC B1 ;  /* 0x0000000000017941 */ /* 0x000fea0003800000 */
.L_x_96:
[----:B-1----:R-:W-:Y:S04]  /*6230*/  SHF.R.U32.HI R5, RZ, 0x15, R39 ;  /* 0x00000015ff057819 */ /* 0x002fe80000011627 */
[----:B------:R-:W-:Y:S01]  /*6240*/  LOP3.LUT P1, RZ, R5, 0x3, R82, 0x48, !PT ;  /* 0x0000000305ff7812 */ /* 0x000fe20007824852 */
[----:B------:R-:W-:Y:S01]  /*6250*/  @!UPT UIADD3 URZ, UPT, UPT, URZ, URZ, URZ ;  /* 0x000000fffffff290 */ /* 0x000fe2000fffe0ff */
[----:B----4-:R-:W-:Y:S11]  /*6260*/  @P0 BRA `(.L_x_101) ;  /* 0x0000000000080947 */ /* 0x010ff60003800000 */
[----:B------:R-:W1:Y:S02]  /*6270*/  SYNCS.PHASECHK.TRANS64.TRYWAIT P0, [R98+URZ+0xa0], R3 ;  /* 0x0000a003620075a7 */ /* 0x000e6400080011ff */
[----:B-1----:R-:W-:Y:S05]  /*6280*/  @!P0 BRA `(.L_x_102) ;  /* 0x0000003c00588947 */ /* 0x002fea0003800000 */
.L_x_101:
[----:B------:R-:W-:Y:S05]  /*6290*/  @!P1 BRA `(.L_x_103) ;  /* 0x0000000000409947 */ /* 0x000fea0003800000 */
[----:B------:R-:W4:Y:S01]  /*62a0*/  LDCU.64 UR8, c[0x4][0x70] ;  /* 0x01000e00ff0877ac */ /* 0x000f220008000a00 */
[----:B-1----:R-:W-:Y:S01]  /*62b0*/  MOV R3, 0x0 ;  /* 0x0000000000037802 */ /* 0x002fe20000000f00 */
[----:B------:R-:W-:Y:S02]  /*62c0*/  HFMA2 R12, -RZ, RZ, 0, 5.9604644775390625e-08 ;  /* 0x00000001ff0c7431 */ /* 0x000fe400000001ff */
[----:B------:R-:W-:Y:S02]  /*62d0*/  IMAD.MOV.U32 R8, RZ, RZ, 0x192 ;  /* 0x00000192ff087424 */ /* 0x000fe400078e00ff */
[----:B------:R-:W-:Y:S01]  /*62e0*/  IMAD.MOV.U32 R13, RZ, RZ, RZ ;  /* 0x000000ffff0d7224 */ /* 0x000fe200078e00ff */
[----:B------:R-:W1:Y:S01]  /*62f0*/  LDCU.64 UR6, c[0x4][0x78] ;  /* 0x01000f00ff0677ac */ /* 0x000e620008000a00 */
[----:B--2---:R-:W2:Y:S01]  /*6300*/  LDC.64 R2, c[0x4][R3] ;  /* 0x0100000003027b82 */ /* 0x004ea20000000a00 */
[----:B------:R-:W5:Y:S01]  /*6310*/  LDCU.64 UR4, c[0x4][0x10] ;  /* 0x01000200ff0477ac */ /* 0x000f620008000a00 */
[----:B----4-:R-:W-:Y:S01]  /*6320*/  MOV R5, UR9 ;  /* 0x0000000900057c02 */ /* 0x010fe20008000f00 */
[----:B------:R-:W-:Y:S01]  /*6330*/  IMAD.U32 R4, RZ, RZ, UR8 ;  /* 0x00000008ff047e24 */ /* 0x000fe2000f8e00ff */
[----:B-1----:R-:W-:Y:S01]  /*6340*/  MOV R7, UR7 ;  /* 0x0000000700077c02 */ /* 0x002fe20008000f00 */
[----:B------:R-:W-:Y:S01]  /*6350*/  IMAD.U32 R6, RZ, RZ, UR6 ;  /* 0x00000006ff067e24 */ /* 0x000fe2000f8e00ff */
[----:B-----5:R-:W-:Y:S01]  /*6360*/  MOV R11, UR5 ;  /* 0x00000005000b7c02 */ /* 0x020fe20008000f00 */
[----:B------:R-:W-:Y:S02]  /*6370*/  IMAD.U32 R10, RZ, RZ, UR4 ;  /* 0x00000004ff0a7e24 */ /* 0x000fe4000f8e00ff */
[----:B------:R-:W-:Y:S07]  /*6380*/  LEPC R20, `(.L_x_103) ;  /* 0x000000001014794e */ /* 0x000fee0000000000 */
[----:B--23--:R-:W-:Y:S05]  /*6390*/  CALL.ABS.NOINC R2 ;  /* 0x0000000002007343 */ /* 0x00cfea0003c00000 */
.L_x_103:
[C---:B------:R-:W-:Y:S01]  /*63a0*/  SHF.L.U32 R40, R48.reuse, 0x10, RZ ;  /* 0x0000001030287819 */ /* 0x040fe200000006ff */
[----:B------:R-:W-:Y:S05]  /*63b0*/  WARPSYNC.ALL ;  /* 0x0000000000007948 */ /* 0x000fea0003800000 */
[----:B------:R-:W-:Y:S01]  /*63c0*/  R2UR UR4, R39 ;  /* 0x00000000270472ca */ /* 0x000fe200000e0000 */
[----:B------:R-:W-:Y:S01]  /*63d0*/  BSSY.RECONVERGENT B0, `(.L_x_104) ;  /* 0x000008b000007945 */ /* 0x000fe20003800200 */
[----:B------:R-:W-:Y:S02]  /*63e0*/  LOP3.LUT R43, R48, 0xffff0000, RZ, 0xc0, !PT ;  /* 0xffff0000302b7812 */ /* 0x000fe400078ec0ff */
[----:B------:R-:W-:Y:S02]  /*63f0*/  SHF.L.U32 R42, R49, 0x10, RZ ;  /* 0x00000010312a7819 */ /* 0x000fe400000006ff */
[----:B------:R-:W-:Y:S02]  /*6400*/  SHF.L.U32 R45, R51, 0x10, RZ ;  /* 0x00000010332d7819 */ /* 0x000fe400000006ff */
[----:B------:R-:W-:Y:S02]  /*6410*/  SHF.L.U32 R62, R93, 0x1, RZ ;  /* 0x000000015d3e7819 */ /* 0x000fe400000006ff */
[----:B------:R-:W-:Y:S02]  /*6420*/  ISETP.NE.AND P0, PT, R94, RZ, PT ;  /* 0x000000ff5e00720c */ /* 0x000fe40003f05270 */
[----:B------:R-:W-:Y:S01]  /*6430*/  IADD3 R99, PT, PT, R99, R62, RZ ;  /* 0x0000003e63637210 */ /* 0x000fe20007ffe0ff */
[----:B--2---:R-:W3:Y:S03]  /*6440*/  LDTM.16dp256bit.x8 R4, tmem[UR4] ;  /* 0x00000004000479ee */ /* 0x004ee600081a0000 */
[----:B------:R-:W-:Y:S01]  /*6450*/  IADD3 R100, PT, PT, R92, R99, RZ ;  /* 0x000000635c647210 */ /* 0x000fe20007ffe0ff */
[C---:B---3--:R-:W-:Y:S01]  /*6460*/  FMUL R0, R38.reuse, R4 ;  /* 0x0000000426007220 */ /* 0x048fe20000400000 */
[C---:B------:R-:W-:Y:S01]  /*6470*/  FMUL R2, R38.reuse, R5 ;  /* 0x0000000526027220 */ /* 0x040fe20000400000 */
[C---:B-1----:R-:W-:Y:S01]  /*6480*/  FMUL R3, R38.reuse, R6 ;  /* 0x0000000626037220 */ /* 0x042fe20000400000 */
[----:B------:R-:W-:Y:S01]  /*6490*/  FMUL R7, R38, R7 ;  /* 0x0000000726077220 */ /* 0x000fe20000400000 */
[----:B------:R-:W-:Y:S01]  /*64a0*/  FFMA R0, R41, R40, R0 ;  /* 0x0000002829007223 */ /* 0x000fe20000000000 */
[----:B------:R-:W-:Y:S01]  /*64b0*/  LOP3.LUT R40, R49, 0xffff0000, RZ, 0xc0, !PT ;  /* 0xffff000031287812 */ /* 0x000fe200078ec0ff */
[C---:B------:R-:W-:Y:S01]  /*64c0*/  FFMA R2, R41.reuse, R43, R2 ;  /* 0x0000002b29027223 */ /* 0x040fe20000000002 */
[C---:B------:R-:W-:Y:S01]  /*64d0*/  SHF.L.U32 R43, R50.reuse, 0x10, RZ ;  /* 0x00000010322b7819 */ /* 0x040fe200000006ff */
[C---:B------:R-:W-:Y:S01]  /*64e0*/  FFMA R3, R41.reuse, R42, R3 ;  /* 0x0000002a29037223 */ /* 0x040fe20000000003 */
[----:B------:R-:W-:Y:S01]  /*64f0*/  LOP3.LUT R42, R50, 0xffff0000, RZ, 0xc0, !PT ;  /* 0xffff0000322a7812 */ /* 0x000fe200078ec0ff */
[----:B------:R-:W-:Y:S01]  /*6500*/  FMUL R4, R38, R8 ;  /* 0x0000000826047220 */ /* 0x000fe20000400000 */
[----:B------:R-:W-:Y:S01]  /*6510*/  F2FP.BF16.F32.PACK_AB R52, R2, R0 ;  /* 0x000000000234723e */ /* 0x000fe200000010ff */
[----:B------:R-:W-:Y:S01]  /*6520*/  FFMA R7, R41, R40, R7 ;  /* 0x0000002829077223 */ /* 0x000fe20000000007 */
[----:B------:R-:W-:Y:S01]  /*6530*/  LOP3.LUT R40, R51, 0xffff0000, RZ, 0xc0, !PT ;  /* 0xffff000033287812 */ /* 0x000fe200078ec0ff */
[C---:B------:R-:W-:Y:S01]  /*6540*/  FMUL R5, R38.reuse, R9 ;  /* 0x0000000926057220 */ /* 0x040fe20000400000 */
[C---:B------:R-:W-:Y:S01]  /*6550*/  FMUL R6, R38.reuse, R10 ;  /* 0x0000000a26067220 */ /* 0x040fe20000400000 */
[----:B------:R-:W-:Y:S01]  /*6560*/  FMUL R11, R38, R11 ;  /* 0x0000000b260b7220 */ /* 0x000fe20000400000 */
[----:B------:R-:W-:Y:S01]  /*6570*/  F2FP.BF16.F32.PACK_AB R53, R7, R3 ;  /* 0x000000030735723e */ /* 0x000fe200000010ff */
[C---:B------:R-:W-:Y:S01]  /*6580*/  FFMA R4, R41.reuse, R43, R4 ;  /* 0x0000002b29047223 */ /* 0x040fe20000000004 */
[C---:B------:R-:W-:Y:S01]  /*6590*/  SHF.L.U32 R43, R56.reuse, 0x10, RZ ;  /* 0x00000010382b7819 */ /* 0x040fe200000006ff */
[----:B------:R-:W-:Y:S01]  /*65a0*/  FFMA R5, R41, R42, R5 ;  /* 0x0000002a29057223 */ /* 0x000fe20000000005 */
[----:B------:R-:W-:Y:S01]  /*65b0*/  LOP3.LUT R42, R57, 0xffff0000, RZ, 0xc0, !PT ;  /* 0xffff0000392a7812 */ /* 0x000fe200078ec0ff */
[----:B------:R-:W-:Y:S01]  /*65c0*/  FFMA R6, R41, R45, R6 ;  /* 0x0000002d29067223 */ /* 0x000fe20000000006 */
[----:B------:R-:W-:Y:S01]  /*65d0*/  SHF.L.U32 R45, R57, 0x10, RZ ;  /* 0x00000010392d7819 */ /* 0x000fe200000006ff */
[----:B------:R-:W-:Y:S01]  /*65e0*/  FFMA R11, R41, R40, R11 ;  /* 0x00000028290b7223 */ /* 0x000fe2000000000b */
[----:B------:R-:W-:Y:S01]  /*65f0*/  LOP3.LUT R40, R56, 0xffff0000, RZ, 0xc0, !PT ;  /* 0xffff000038287812 */ /* 0x000fe200078ec0ff */
[C---:B------:R-:W-:Y:S01]  /*6600*/  FMUL R8, R38.reuse, R12 ;  /* 0x0000000c26087220 */ /* 0x040fe20000400000 */
[----:B------:R-:W-:Y:S01]  /*6610*/  F2FP.BF16.F32.PACK_AB R54, R5, R4 ;  /* 0x000000040536723e */ /* 0x000fe200000010ff */
[C---:B------:R-:W-:Y:S01]  /*6620*/  FMUL R9, R38.reuse, R13 ;  /* 0x0000000d26097220 */ /* 0x040fe20000400000 */
[----:B------:R-:W-:Y:S01]  /*6630*/  F2FP.BF16.F32.PACK_AB R55, R11, R6 ;  /* 0x000000060b37723e */ /* 0x000fe200000010ff */
[C---:B------:R-:W-:Y:S01]  /*6640*/  FMUL R10, R38.reuse, R14 ;  /* 0x0000000e260a7220 */ /* 0x040fe20000400000 */
[----:B------:R-:W-:Y:S01]  /*6650*/  FMUL R15, R38, R15 ;  /* 0x0000000f260f7220 */ /* 0x000fe20000400000 */
[----:B------:R-:W-:Y:S01]  /*6660*/  FFMA R8, R41, R43, R8 ;  /* 0x0000002b29087223 */ /* 0x000fe20000000008 */
[----:B------:R-:W-:Y:S01]  /*6670*/  SHF.L.U32 R43, R59, 0x10, RZ ;  /* 0x000000103b2b7819 */ /* 0x000fe200000006ff */
[C---:B------:R-:W-:Y:S01]  /*6680*/  FFMA R9, R41.reuse, R40, R9 ;  /* 0x0000002829097223 */ /* 0x040fe20000000009 */
[C---:B------:R-:W-:Y:S01]  /*6690*/  SHF.L.U32 R40, R58.reuse, 0x10, RZ ;  /* 0x000000103a287819 */ /* 0x040fe200000006ff */
        /* <DEDUP_REMOVED lines=8> */
[----:B------:R-:W-:Y:S01]  /*6720*/  FMUL R14, R38, R18 ;  /* 0x00000012260e7220 */ /* 0x000fe20000400000 */
[----:B------:R-:W-:Y:S01]  /*6730*/  FFMA R12, R41, R40, R12 ;  /* 0x00000028290c7223 */ /* 0x000fe2000000000c */
[----:B------:R-:W-:Y:S01]  /*6740*/  LOP3.LUT R40, R59, 0xffff0000, RZ, 0xc0, !PT ;  /* 0xffff00003b287812 */ /* 0x000fe200078ec0ff */
[C---:B------:R-:W-:Y:S01]  /*6750*/  FFMA R13, R41.reuse, R42, R13 ;  /* 0x0000002a290d7223 */ /* 0x040fe2000000000d */
[----:B------:R-:W-:Y:S01]  /*6760*/  LOP3.LUT R42, R64, 0xffff0000, RZ, 0xc0, !PT ;  /* 0xffff0000402a7812 */ /* 0x000fe200078ec0ff */
[----:B------:R-:W-:Y:S01]  /*6770*/  FMUL R19, R38, R19 ;  /* 0x0000001326137220 */ /* 0x000fe20000400000 */
[----:B------:R-:W-:Y:S01]  /*6780*/  FFMA R14, R41, R43, R14 ;  /* 0x0000002b290e7223 */ /* 0x000fe2000000000e */
[----:B------:R-:W-:Y:S01]  /*6790*/  SHF.L.U32 R43, R64, 0x10, RZ ;  /* 0x00000010402b7819 */ /* 0x000fe200000006ff */
[C---:B------:R-:W-:Y:S01]  /*67a0*/  FMUL R16, R38.reuse, R20 ;  /* 0x0000001426107220 */ /* 0x040fe20000400000 */
        /* <DEDUP_REMOVED lines=19> */
[----:B------:R1:W-:Y:S01]  /*68e0*/  STSM.16.M88.4 [R97+0x400], R52 ;  /* 0x0004003461007844 */ /* 0x0003e20000000200 */
[C---:B------:R-:W-:Y:S01]  /*68f0*/  FMUL R22, R38.reuse, R26 ;  /* 0x0000001a26167220 */ /* 0x040fe20000400000 */
[----:B------:R-:W-:Y:S01]  /*6900*/  FMUL R27, R38, R27 ;  /* 0x0000001b261b7220 */ /* 0x000fe20000400000 */
[----:B------:R-:W-:Y:S01]  /*6910*/  FFMA R20, R41, R43, R20 ;  /* 0x0000002b29147223 */ /* 0x000fe20000000014 */
[----:B------:R-:W-:Y:S01]  /*6920*/  SHF.L.U32 R43, R73, 0x10, RZ ;  /* 0x00000010492b7819 */ /* 0x000fe200000006ff */
[C---:B------:R-:W-:Y:S01]  /*6930*/  FFMA R21, R41.reuse, R40, R21 ;  /* 0x0000002829157223 */ /* 0x040fe20000000015 */
[C---:B------:R-:W-:Y:S02]  /*6940*/  SHF.L.U32 R40, R72.reuse, 0x10, RZ ;  /* 0x0000001048287819 */ /* 0x040fe400000006ff */
[----:B------:R1:W-:Y:S01]  /*6950*/  STSM.16.M88.4 [R96+0x400], R68 ;  /* 0x0004004460007844 */ /* 0x0003e20000000200 */
[----:B------:R-:W-:Y:S01]  /*6960*/  FFMA R22, R41, R45, R22 ;  /* 0x0000002d29167223 */ /* 0x000fe20000000016 */
[----:B------:R-:W-:Y:S01]  /*6970*/  SHF.L.U32 R45, R75, 0x10, RZ ;  /* 0x000000104b2d7819 */ /* 0x000fe200000006ff */
[C---:B------:R-:W-:Y:S01]  /*6980*/  FFMA R27, R41.reuse, R42, R27 ;  /* 0x0000002a291b7223 */ /* 0x040fe2000000001b */
[----:B------:R-:W-:Y:S01]  /*6990*/  LOP3.LUT R42, R72, 0xffff0000, RZ, 0xc0, !PT ;  /* 0xffff0000482a7812 */ /* 0x000fe200078ec0ff */
[C---:B------:R-:W-:Y:S01]  /*69a0*/  FMUL R24, R38.reuse, R28 ;  /* 0x0000001c26187220 */ /* 0x040fe20000400000 */
[C---:B------:R-:W-:Y:S01]  /*69b0*/  FMUL R25, R38.reuse, R29 ;  /* 0x0000001d26197220 */ /* 0x040fe20000400000 */
[C---:B------:R-:W-:Y:S01]  /*69c0*/  FMUL R26, R38.reuse, R30 ;  /* 0x0000001e261a7220 */ /* 0x040fe20000400000 */
[----:B------:R-:W-:Y:S01]  /*69d0*/  FMUL R31, R38, R31 ;  /* 0x0000001f261f7220 */ /* 0x000fe20000400000 */
[----:B------:R-:W-:Y:S01]  /*69e0*/  FFMA R24, R41, R40, R24 ;  /* 0x0000002829187223 */ /* 0x000fe20000000018 */
[----:B------:R-:W-:Y:S01]  /*69f0*/  LOP3.LUT R40, R73, 0xffff0000, RZ, 0xc0, !PT ;  /* 0xffff000049287812 */ /* 0x000fe200078ec0ff */
[C---:B------:R-:W-:Y:S01]  /*6a00*/  FFMA R25, R41.reuse, R42, R25 ;  /* 0x0000002a29197223 */ /* 0x040fe20000000019 */
[C---:B------:R-:W-:Y:S01]  /*6a10*/  FFMA R26, R41.reuse, R43, R26 ;  /* 0x0000002b291a7223 */ /* 0x040fe2000000001a */
[----:B------:R-:W-:Y:S01]  /*6a20*/  SHF.L.U32 R43, R74, 0x10, RZ ;  /* 0x000000104a2b7819 */ /* 0x000fe200000006ff */
[----:B------:R-:W-:Y:S01]  /*6a30*/  FMUL R28, R38, R32 ;  /* 0x00000020261c7220 */ /* 0x000fe20000400000 */
[----:B------:R-:W-:Y:S01]  /*6a40*/  LOP3.LUT R42, R74, 0xffff0000, RZ, 0xc0, !PT ;  /* 0xffff00004a2a7812 */ /* 0x000fe200078ec0ff */
[----:B------:R-:W-:Y:S01]  /*6a50*/  FFMA R31, R41, R40, R31 ;  /* 0x00000028291f7223 */ /* 0x000fe2000000001f */
[C---:B------:R-:W-:Y:S01]  /*6a60*/  FMUL R29, R38.reuse, R33 ;  /* 0x00000021261d7220 */ /* 0x040fe20000400000 */
[C---:B------:R-:W-:Y:S01]  /*6a70*/  FMUL R30, R38.reuse, R34 ;  /* 0x00000022261e7220 */ /* 0x040fe20000400000 */
[----:B------:R-:W-:Y:S01]  /*6a80*/  LOP3.LUT R40, R75, 0xffff0000, RZ, 0xc0, !PT ;  /* 0xffff00004b287812 */ /* 0x000fe200078ec0ff */
[----:B------:R-:W-:Y:S01]  /*6a90*/  FMUL R35, R38, R35 ;  /* 0x0000002326237220 */ /* 0x000fe20000400000 */
[C---:B------:R-:W-:Y:S01]  /*6aa0*/  FFMA R28, R41.reuse, R43, R28 ;  /* 0x0000002b291c7223 */ /* 0x040fe2000000001c */
[C---:B------:R-:W-:Y:S01]  /*6ab0*/  FFMA R29, R41.reuse, R42, R29 ;  /* 0x0000002a291d7223 */ /* 0x040fe2000000001d */
[C---:B------:R-:W-:Y:S01]  /*6ac0*/  FFMA R30, R41.reuse, R45, R30 ;  /* 0x0000002d291e7223 */ /* 0x040fe2000000001e */
[----:B------:R-:W-:Y:S01]  /*6ad0*/  FFMA R35, R41, R40, R35 ;  /* 0x0000002829237223 */ /* 0x000fe20000000023 */
[----:B------:R-:W-:Y:S02]  /*6ae0*/  F2FP.BF16.F32.PACK_AB R106, R21, R20 ;  /* 0x00000014156a723e */ /* 0x000fe400000010ff */
[----:B------:R-:W-:Y:S02]  /*6af0*/  F2FP.BF16.F32.PACK_AB R107, R27, R22 ;  /* 0x000000161b6b723e */ /* 0x000fe400000010ff */
[----:B------:R-:W-:Y:S02]  /*6b00*/  F2FP.BF16.F32.PACK_AB R108, R25, R24 ;  /* 0x00000018196c723e */ /* 0x000fe400000010ff */
[----:B------:R-:W-:Y:S01]  /*6b10*/  F2FP.BF16.F32.PACK_AB R109, R31, R26 ;  /* 0x0000001a1f6d723e */ /* 0x000fe200000010ff */
[----:B------:R1:W-:Y:S01]  /*6b20*/  STSM.16.M88.4 [R99], R104 ;  /* 0x0000006863007844 */ /* 0x0003e20000000200 */
[----:B------:R-:W-:Y:S02]  /*6b30*/  F2FP.BF16.F32.PACK_AB R110, R29, R28 ;  /* 0x0000001c1d6e723e */ /* 0x000fe400000010ff */
[----:B------:R-:W-:Y:S05]  /*6b40*/  F2FP.BF16.F32.PACK_AB R111, R35, R30 ;  /* 0x0000001e236f723e */ /* 0x000fea00000010ff */
[----:B------:R1:W-:Y:S01]  /*6b50*/  STSM.16.M88.4 [R100], R108 ;  /* 0x0000006c64007844 */ /* 0x0003e20000000200 */
[----:B------:R-:W-:Y:S01]  /*6b60*/  @!PT LDS RZ, [RZ] ;  /* 0x00000000fffff984 */ /* 0x000fe20000000800 */
[----:B------:R-:W-:Y:S01]  /*6b70*/  @!PT LDS RZ, [RZ] ;  /* 0x00000000fffff984 */ /* 0x000fe20000000800 */
[----:B------:R-:W-:Y:S01]  /*6b80*/  @!PT LDS RZ, [RZ] ;  /* 0x00000000fffff984 */ /* 0x000fe20000000800 */
[----:B------:R-:W-:Y:S01]  /*6b90*/  @!PT LDS RZ, [RZ] ;  /* 0x00000000fffff984 */ /* 0x000fe20000000800 */
[----:B------:R2:W-:Y:S07]  /*6ba0*/  MEMBAR.ALL.CTA ;  /* 0x0000000000007992 */ /* 0x0005ee0000008000 */
[----:B--2---:R-:W2:Y:S02]  /*6bb0*/  FENCE.VIEW.ASYNC.S ;  /* 0x00000000000073c6 */ /* 0x004ea40000000000 */
[----:B--2---:R-:W-:Y:S06]  /*6bc0*/  BAR.SYNC.DEFER_BLOCKING 0x1, 0x80 ;  /* 0x0042000000007b1d */ /* 0x004fec0000010000 */
[----:B------:R-:W-:Y:S05]  /*6bd0*/  @P0 BRA `(.L_x_105) ;  /* 0x0000000000280947 */ /* 0x000fea0003800000 */
[----:B------:R-:W2:Y:S01]  /*6be0*/  LDCU.64 UR6, c[0x0][0x348] ;  /* 0x00006900ff0677ac */ /* 0x000ea20008000a00 */
[----:B------:R-:W-:Y:S01]  /*6bf0*/  UIADD3 UR4, UPT, UPT, UR44, 0x400, URZ ;  /* 0x000004002c047890 */ /* 0x000fe2000fffe0ff */
[----:B------:R-:W-:Y:S05]  /*6c00*/  UMOV UR51, UR36 ;  /* 0x0000002400337c82 */ /* 0x000fea0008000000 */
[----:B------:R-:W-:Y:S04]  /*6c10*/  MOV R86, UR4 ;  /* 0x0000000400567c02 */ /* 0x000fe80008000f00 */
[----:B------:R-:W-:Y:S01]  /*6c20*/  R2UR UR48, R86 ;  /* 0x00000000563072ca */ /* 0x000fe200000e0000 */
[----:B--2---:R-:W-:Y:S04]  /*6c30*/  UIADD3 UR4, UP0, UPT, UR6, 0x680, URZ ;  /* 0x0000068006047890 */ /* 0x004fe8000ff1e0ff */
[----:B------:R-:W-:Y:S09]  /*6c40*/  UIADD3.X UR5, UPT, UPT, URZ, UR7, URZ, UP0, !UPT ;  /* 0x00000007ff057290 */ /* 0x000ff200087fe4ff */
[----:B------:R2:W-:Y:S01]  /*6c50*/  UTMASTG.3D [UR48], [UR4] ;  /* 0x00000030040073b5 */ /* 0x0005e20008010000 */
[----:B------:R0:W-:Y:S01]  /*6c60*/  UTMACMDFLUSH ;  /* 0x00000000000079b7 */ /* 0x0001e20000000000 */
[----:B--2---:R-:W-:Y:S04]  /*6c70*/  DEPBAR.LE SB0, 0x1 ;  /* 0x000080400000791a */ /* 0x004fe80000000000 */
.L_x_105:
[----:B------:R-:W-:Y:S05]  /*6c80*/  BSYNC.RECONVERGENT B0 ;  /* 0x0000000000007941 */ /* 0x000fea0003800200 */
.L_x_104:
[----:B------:R-:W-:Y:S01]  /*6c90*/  BAR.SYNC.DEFER_BLOCKING 0x1, 0x80 ;  /* 0x0042000000007b1d */ /* 0x000fe20000010000 */
[----:B------:R-:W-:Y:S01]  /*6ca0*/  ISETP.NE.AND P1, PT, R95, RZ, PT ;  /* 0x000000ff5f00720c */ /* 0x000fe20003f25270 */
[----:B------:R-:W-:Y:S01]  /*6cb0*/  UISETP.NE.AND UP0, UPT, UR47, URZ, UPT ;  /* 0x000000ff2f00728c */ /* 0x000fe2000bf05270 */
[----:B------:R-:W-:Y:S11]  /*6cc0*/  LEA R3, R46, UR44, 0x3 ;  /* 0x0000002c2e037c11 */ /* 0x000ff6000f8e18ff */
[----:B------:R-:W-:Y:S01]  /*6cd0*/  @P1 SHF.L.U32 R4, R91, 0x1f, RZ ;  /* 0x0000001f5b041819 */ /* 0x000fe200000006ff */
[----:B------:R-:W-:Y:S06]  /*6ce0*/  BRA.U !UP0, `(.L_x_106) ;  /* 0x0000000108247547 */ /* 0x000fec000b800000 */
[----:B------:R-:W2:Y:S01]  /*6cf0*/  S2R R0, SR_CgaCtaId ;  /* 0x0000000000007919 */ /* 0x000ea20000008800 */
[----:B------:R-:W-:Y:S01]  /*6d00*/  IMAD.U32 R2, RZ, RZ, UR46 ;  /* 0x0000002eff027e24 */ /* 0x000fe2000f8e00ff */
[----:B------:R-:W-:Y:S04]  /*6d10*/  UIADD3 UR4, UPT, UPT, UR46, 0x1, URZ ;  /* 0x000000012e047890 */ /* 0x000fe8000fffe0ff */
[----:B------:R-:W-:Y:S01]  /*6d20*/  @P1 LEA R2, R2, UR44, 0x3 ;  /* 0x0000002c02021c11 */ /* 0x000fe2000f8e18ff */
[----:B------:R-:W-:Y:S04]  /*6d30*/  UISETP.NE.AND UP0, UPT, UR4, 0x4, UPT ;  /* 0x000000040400788c */ /* 0x000fe8000bf05270 */
[----:B------:R-:W-:Y:S01]  /*6d40*/  @P1 VIADD R5, R2, 0x50 ;  /* 0x0000005002051836 */ /* 0x000fe20000000000 */
[----:B------:R-:W-:Y:S04]  /*6d50*/  USEL UR46, UR4, URZ, UP0 ;  /* 0x000000ff042e7287 */ /* 0x000fe80008000000 */
[----:B--2---:R-:W-:Y:S04]  /*6d60*/  @P1 PRMT R0, R0, 0x654, R5 ;  /* 0x0000065400001816 */ /* 0x004fe80000000005 */
[----:B------:R2:W-:Y:S04]  /*6d70*/  @P1 SYNCS.ARRIVE.TRANS64.RED.A1T0 RZ, [R0+URZ], RZ ;  /* 0x000000ff00ff19a7 */ /* 0x0005e800081004ff */
.L_x_106:
[----:B------:R-:W3:Y:S01]  /*6d80*/  @P1 SYNCS.PHASECHK.TRANS64.TRYWAIT P0, [R3+URZ+0x30], R4 ;  /* 0x00003004030015a7 */ /* 0x000ee200080011ff */
[----:B------:R-:W-:Y:S01]  /*6d90*/  BSSY B1, `(.L_x_107) ;  /* 0x0000017000017945 */ /* 0x000fe20003800000 */
[----:B---3--:R-:W-:Y:S03]  /*6da0*/  @P1 SEL R60, RZ, 0x1, !P0 ;  /* 0x00000001ff3c1807 */ /* 0x008fe60004000000 */
[----:B------:R-:W-:Y:S05]  /*6db0*/  @!P1 BRA `(.L_x_108) ;  /* 0x0000000000509947 */ /* 0x000fea0003800000 */
[----:B------:R-:W-:Y:S01]  /*6dc0*/  ISETP.NE.AND P1, PT, R61, RZ, PT ;  /* 0x000000ff3d00720c */ /* 0x000fe20003f25270 */
[----:B------:R-:W-:Y:S01]  /*6dd0*/  BSSY B0, `(.L_x_109) ;  /* 0x000000a000007945 */ /* 0x000fe20003800000 */
[----:B------:R-:W-:Y:S11]  /*6de0*/  ISETP.NE.AND P0, PT, R60, RZ, PT ;  /* 0x000000ff3c00720c */ /* 0x000ff60003f05270 */
[----:B------:R-:W-:Y:S04]  /*6df0*/  @P1 IMAD R4, R46, 0x2000, R47 ;  /* 0x000020002e041824 */ /* 0x000fe800078e022f */
[----:B------:R-:W-:Y:S04]  /*6e00*/  @P1 VIADD R7, R4, UR44 ;  /* 0x0000002c04071c36 */ /* 0x000fe80008000000 */
[----:B------:R-:W-:Y:S01]  /*6e10*/  @P1 IMAD.IADD R2, R92, 0x1, R7 ;  /* 0x000000015c021824 */ /* 0x000fe200078e0207 */
[----:B------:R-:W-:Y:S01]  /*6e20*/  @P1 IADD3 R5, PT, PT, R62, R7, RZ ;  /* 0x000000073e051210 */ /* 0x000fe20007ffe0ff */
[----:B------:R-:W-:Y:S06]  /*6e30*/  @P0 BRA `(.L_x_110) ;  /* 0x00000000000c0947 */ /* 0x000fec0003800000 */
[----:B--2---:R-:W-:Y:S04]  /*6e40*/  SHF.L.U32 R0, R91, 0x1f, RZ ;  /* 0x0000001f5b007819 */ /* 0x004fe800000006ff */
[----:B------:R-:W2:Y:S02]  /*6e50*/  SYNCS.PHASECHK.TRANS64.TRYWAIT P0, [R3+URZ+0x30], R0 ;  /* 0x00003000030075a7 */ /* 0x000ea400080011ff */
[----:B--2---:R-:W-:Y:S05]  /*6e60*/  @!P0 BRA `(.L_x_111) ;  /* 0x0000003000748947 */ /* 0x004fea0003800000 */
.L_x_110:
[----:B------:R-:W-:Y:S05]  /*6e70*/  BSYNC B0 ;  /* 0x0000000000007941 */ /* 0x000fea0003800000 */
.L_x_109:
[----:B------:R-:W-:Y:S02]  /*6e80*/  ISETP.NE.AND P0, PT, R61, RZ, PT ;  /* 0x000000ff3d00720c */ /* 0x000fe40003f05270 */
[----:B------:R-:W-:Y:S11]  /*6e90*/  IADD3 R46, PT, PT, R46, 0x1, RZ ;  /* 0x000000012e2e7810 */ /* 0x000ff60007ffe0ff */
[----:B--2---:R-:W-:Y:S01]  /*6ea0*/  @P0 IMAD.IADD R0, R92, 0x1, R5 ;  /* 0x000000015c000824 */ /* 0x004fe200078e0205 */
[----:B------:R-:W-:Y:S05]  /*6eb0*/  @P0 WARPSYNC.ALL ;  /* 0x0000000000000948 */ /* 0x000fea0003800000 */
[----:B------:R3:W4:Y:S04]  /*6ec0*/  @P0 LDSM.16.M88.4 R48, [R4+UR44+0x400] ;  /* 0x0004002c0430083b */ /* 0x0007280008000200 */
[----:B------:R3:W2:Y:S04]  /*6ed0*/  @P0 LDSM.16.M88.4 R56, [R2+0x400] ;  /* 0x000400000238083b */ /* 0x0006a80000000200 */
[----:B------:R3:W1:Y:S04]  /*6ee0*/  @P0 LDSM.16.M88.4 R64, [R5+0x400] ;  /* 0x000400000540083b */ /* 0x0006680000000200 */
[----:B------:R3:W1:Y:S02]  /*6ef0*/  @P0 LDSM.16.M88.4 R72, [R0+0x400] ;  /* 0x000400000048083b */ /* 0x0006640000000200 */
.L_x_108:
[----:B------:R-:W-:Y:S05]  /*6f00*/  BSYNC B1 ;  /* 0x0000000000017941 */ /* 0x000fea0003800000 */
.L_x_107:
[----:B------:R-:W-:Y:S05]  /*6f10*/  VIADD R3, R39, 0x40 ;  /* 0x0000004027037836 */ /* 0x000fea0000000000 */
[----:B------:R-:W-:Y:S04]  /*6f20*/  SHF.R.U32.HI R3, RZ, 0x15, R3 ;  /* 0x00000015ff037819 */ /* 0x000fe80000011603 */
[----:B------:R-:W-:Y:S11]  /*6f30*/  LOP3.LUT P0, RZ, R3, 0x3, R82, 0x48, !PT ;  /* 0x0000000303ff7812 */ /* 0x000ff60007804852 */
[----:B------:R-:W-:Y:S02]  /*6f40*/  @!UPT UIADD3 URZ, UPT, UPT, URZ, URZ, URZ ;  /* 0x000000fffffff290 */ /* 0x000fe4000fffe0ff */
[----:B------:R-:W-:Y:S05]  /*6f50*/  @!P0 BRA `(.L_x_112) ;  /* 0x0000000000408947 */ /* 0x000fea0003800000 */
[----:B------:R-:W5:Y:S01]  /*6f60*/  LDCU.64 UR8, c[0x4][0x70] ;  /* 0x01000e00ff0877ac */ /* 0x000f620008000a00 */
[----:B------:R-:W-:Y:S01]  /*6f70*/  MOV R3, 0x0 ;  /* 0x0000000000037802 */ /* 0x000fe20000000f00 */
[----:B------:R-:W-:Y:S02]  /*6f80*/  HFMA2 R12, -RZ, RZ, 0, 5.9604644775390625e-08 ;  /* 0x00000001ff0c7431 */ /* 0x000fe400000001ff */
[----:B------:R-:W-:Y:S02]  /*6f90*/  IMAD.MOV.U32 R8, RZ, RZ, 0x192 ;  /* 0x00000192ff087424 */ /* 0x000fe400078e00ff */
[----:B------:R-:W-:Y:S01]  /*6fa0*/  IMAD.MOV.U32 R13, RZ, RZ, RZ ;  /* 0x000000ffff0d7224 */ /* 0x000fe200078e00ff */
[----:B------:R-:W2:Y:S01]  /*6fb0*/  LDCU.64 UR6, c[0x4][0x78] ;  /* 0x01000f00ff0677ac */ /* 0x000ea20008000a00 */
[----:B---3--:R-:W3:Y:S01]  /*6fc0*/  LDC.64 R2, c[0x4][R3] ;  /* 0x0100000003027b82 */ /* 0x008ee20000000a00 */
[----:B------:R-:W4:Y:S01]  /*6fd0*/  LDCU.64 UR4, c[0x4][0x10] ;  /* 0x01000200ff0477ac */ /* 0x000f220008000a00 */
[----:B-----5:R-:W-:Y:S01]  /*6fe0*/  MOV R5, UR9 ;  /* 0x0000000900057c02 */ /* 0x020fe20008000f00 */
[----:B------:R-:W-:Y:S01]  /*6ff0*/  IMAD.U32 R4, RZ, RZ, UR8 ;  /* 0x00000008ff047e24 */ /* 0x000fe2000f8e00ff */
[----:B--2---:R-:W-:Y:S01]  /*7000*/  MOV R7, UR7 ;  /* 0x0000000700077c02 */ /* 0x004fe20008000f00 */
[----:B------:R-:W-:Y:S01]  /*7010*/  IMAD.U32 R6, RZ, RZ, UR6 ;  /* 0x00000006ff067e24 */ /* 0x000fe2000f8e00ff */
[----:B----4-:R-:W-:Y:S01]  /*7020*/  MOV R11, UR5 ;  /* 0x00000005000b7c02 */ /* 0x010fe20008000f00 */
[----:B------:R-:W-:Y:S02]  /*7030*/  IMAD.U32 R10, RZ, RZ, UR4 ;  /* 0x00000004ff0a7e24 */ /* 0x000fe4000f8e00ff */
[----:B------:R-:W-:Y:S07]  /*7040*/  LEPC R20, `(.L_x_112) ;  /* 0x000000001014794e */ /* 0x000fee0000000000 */
[----:B-1-3--:R-:W-:Y:S05]  /*7050*/  CALL.ABS.NOINC R2 ;  /* 0x0000000002007343 */ /* 0x00afea0003c00000 */
.L_x_112:
[C---:B----4-:R-:W-:Y:S01]  /*7060*/  SHF.L.U32 R40, R48.reuse, 0x10, RZ ;  /* 0x0000001030287819 */ /* 0x050fe200000006ff */
[----:B------:R-:W-:Y:S05]  /*7070*/  WARPSYNC.ALL ;  /* 0x0000000000007948 */ /* 0x000fea0003800000 */
[----:B------:R-:W-:Y:S01]  /*7080*/  R2UR UR4, R39 ;  /* 0x00000000270472ca */ /* 0x000fe200000e0000 */
[----:B------:R-:W4:Y:S01]  /*7090*/  S2R R101, SR_CgaCtaId ;  /* 0x0000000000657919 */ /* 0x000f220000008800 */
[----:B------:R-:W-:Y:S01]  /*70a0*/  LOP3.LUT R43, R48, 0xffff0000, RZ, 0xc0, !PT ;  /* 0xffff0000302b7812 */ /* 0x000fe200078ec0ff */
[----:B------:R-:W-:Y:S01]  /*70b0*/  BSSY.RECONVERGENT B0, `(.L_x_113) ;  /* 0x000008e000007945 */ /* 0x000fe20003800200 */
[----:B------:R-:W-:Y:S02]  /*70c0*/  LOP3.LUT R42, R49, 0xffff0000, RZ, 0xc0, !PT ;  /* 0xffff0000312a7812 */ /* 0x000fe400078ec0ff */
[----:B------:R-:W-:Y:S02]  /*70d0*/  LOP3.LUT R44, R50, 0xffff0000, RZ, 0xc0, !PT ;  /* 0xffff0000322c7812 */ /* 0x000fe400078ec0ff */
[----:B--2---:R-:W-:Y:S02]  /*70e0*/  SHF.L.U32 R45, R59, 0x10, RZ ;  /* 0x000000103b2d7819 */ /* 0x004fe400000006ff */
[----:B------:R-:W-:Y:S02]  /*70f0*/  ISETP.NE.AND P6, PT, R95, RZ, PT ;  /* 0x000000ff5f00720c */ /* 0x000fe40003fc5270 */
[----:B------:R-:W-:Y:S01]  /*7100*/  ISETP.NE.AND P0, PT, R94, RZ, PT ;  /* 0x000000ff5e00720c */ /* 0x000fe20003f05270 */
[----:B---3--:R-:W2:Y:S01]  /*7110*/  LDTM.16dp256bit.x8 R4, tmem[UR4+0x40] ;  /* 0x00004004000479ee */ /* 0x008ea200081a0000 */
[----:B------:R-:W-:Y:S09]  /*7120*/  MOV R63, UR46 ;  /* 0x0000002e003f7c02 */ /* 0x000ff20008000f00 */
[----:B------:R-:W-:Y:S02]  /*7130*/  @P6 LEA R63, R63, UR44, 0x3 ;  /* 0x0000002c3f3f6c11 */ /* 0x000fe4000f8e18ff */
[----:B-1----:R-:W-:Y:S02]  /*7140*/  @P6 SHF.L.U32 R108, R91, 0x1f, RZ ;  /* 0x0000001f5b6c6819 */ /* 0x002fe400000006ff */
[----:B------:R-:W-:Y:S02]  /*7150*/  @P6 IADD3 R102, PT, PT, R63, 0x50, RZ ;  /* 0x000000503f666810 */ /* 0x000fe40007ffe0ff */
[----:B------:R-:W-:Y:S02]  /*7160*/  LEA R63, R46, UR44, 0x3 ;  /* 0x0000002c2e3f7c11 */ /* 0x000fe4000f8e18ff */
[----:B----4-:R-:W-:Y:S01]  /*7170*/  @P6 PRMT R102, R101, 0x654, R102 ;  /* 0x0000065465666816 */ /* 0x010fe20000000066 */
[C---:B--2---:R-:W-:Y:S01]  /*7180*/  FMUL R0, R38.reuse, R4 ;  /* 0x0000000426007220 */ /* 0x044fe20000400000 */
[C---:B------:R-:W-:Y:S01]  /*7190*/  FMUL R2, R38.reuse, R5 ;  /* 0x0000000526027220 */ /* 0x040fe20000400000 */
[C---:B------:R-:W-:Y:S01]  /*71a0*/  FMUL R3, R38.reuse, R6 ;  /* 0x0000000626037220 */ /* 0x040fe20000400000 */
[C---:B------:R-:W-:Y:S01]  /*71b0*/  FMUL R7, R38.reuse, R7 ;  /* 0x0000000726077220 */ /* 0x040fe20000400000 */
[----:B------:R-:W-:Y:S01]  /*71c0*/  FFMA R0, R41, R40, R0 ;  /* 0x0000002829007223 */ /* 0x000fe20000000000 */
[----:B------:R-:W-:Y:S01]  /*71d0*/  SHF.L.U32 R40, R49, 0x10, RZ ;  /* 0x0000001031287819 */ /* 0x000fe200000006ff */
[----:B------:R-:W-:Y:S01]  /*71e0*/  FFMA R2, R41, R43, R2 ;  /* 0x0000002b29027223 */ /* 0x000fe20000000002 */
[----:B------:R-:W-:Y:S01]  /*71f0*/  SHF.L.U32 R43, R51, 0x10, RZ ;  /* 0x00000010332b7819 */ /* 0x000fe200000006ff */
[C---:B------:R-:W-:Y:S01]  /*7200*/  FMUL R4, R38.reuse, R8 ;  /* 0x0000000826047220 */ /* 0x040fe20000400000 */
[----:B------:R-:W-:Y:S01]  /*7210*/  FMUL R5, R38, R9 ;  /* 0x0000000926057220 */ /* 0x000fe20000400000 */
[C---:B------:R-:W-:Y:S01]  /*7220*/  FFMA R3, R41.reuse, R40, R3 ;  /* 0x0000002829037223 */ /* 0x040fe20000000003 */
[----:B------:R-:W-:Y:S01]  /*7230*/  SHF.L.U32 R40, R50, 0x10, RZ ;  /* 0x0000001032287819 */ /* 0x000fe200000006ff */
[----:B------:R-:W-:Y:S01]  /*7240*/  FFMA R7, R41, R42, R7 ;  /* 0x0000002a29077223 */ /* 0x000fe20000000007 */
[----:B------:R-:W-:Y:S01]  /*7250*/  LOP3.LUT R42, R51, 0xffff0000, RZ, 0xc0, !PT ;  /* 0xffff0000332a7812 */ /* 0x000fe200078ec0ff */
[----:B------:R-:W-:Y:S01]  /*7260*/  FMUL R6, R38, R10 ;  /* 0x0000000a26067220 */ /* 0x000fe20000400000 */
[----:B------:R-:W-:Y:S01]  /*7270*/  F2FP.BF16.F32.PACK_AB R52, R2, R0 ;  /* 0x000000000234723e */ /* 0x000fe200000010ff */
        /* <DEDUP_REMOVED lines=18> */
[C---:B------:R-:W-:Y:S01]  /*73a0*/  LOP3.LUT R42, R58.reuse, 0xffff0000, RZ, 0xc0, !PT ;  /* 0xffff00003a2a7812 */ /* 0x040fe200078ec0ff */
[----:B------:R-:W-:Y:S01]  /*73b0*/  FFMA R10, R41, R43, R10 ;  /* 0x0000002b290a7223 */ /* 0x000fe2000000000a */
[----:B------:R-:W-:Y:S01]  /*73c0*/  SHF.L.U32 R43, R58, 0x10, RZ ;  /* 0x000000103a2b7819 */ /* 0x000fe200000006ff */
[C---:B------:R-:W-:Y:S01]  /*73d0*/  FMUL R15, R38.reuse, R15 ;  /* 0x0000000f260f7220 */ /* 0x040fe20000400000 */
[----:B------:R-:W-:Y:S01]  /*73e0*/  F2FP.BF16.F32.PACK_AB R68, R9, R8 ;  /* 0x000000080944723e */ /* 0x000fe200000010ff */
[C---:B------:R-:W-:Y:S01]  /*73f0*/  FMUL R12, R38.reuse, R16 ;  /* 0x00000010260c7220 */ /* 0x040fe20000400000 */
[----:B------:R-:W-:Y:S01]  /*7400*/  FMUL R13, R38, R17 ;  /* 0x00000011260d7220 */ /* 0x000fe20000400000 */
[----:B------:R-:W-:Y:S01]  /*7410*/  FFMA R15, R41, R40, R15 ;  /* 0x00000028290f7223 */ /* 0x000fe2000000000f */
[----:B------:R-:W-:Y:S01]  /*7420*/  LOP3.LUT R40, R59, 0xffff0000, RZ, 0xc0, !PT ;  /* 0xffff00003b287812 */ /* 0x000fe200078ec0ff */
[----:B------:R-:W-:Y:S01]  /*7430*/  FFMA R12, R41, R43, R12 ;  /* 0x0000002b290c7223 */ /* 0x000fe2000000000c */
[----:B------:R-:W-:Y:S01]  /*7440*/  SHF.L.U32 R43, R64, 0x10, RZ ;  /* 0x00000010402b7819 */ /* 0x000fe200000006ff */
[----:B------:R-:W-:Y:S01]  /*7450*/  FMUL R14, R38, R18 ;  /* 0x00000012260e7220 */ /* 0x000fe20000400000 */
[----:B------:R-:W-:Y:S01]  /*7460*/  F2FP.BF16.F32.PACK_AB R69, R15, R10 ;  /* 0x0000000a0f45723e */ /* 0x000fe200000010ff */
[----:B------:R-:W-:Y:S01]  /*7470*/  FFMA R13, R41, R42, R13 ;  /* 0x0000002a290d7223 */ /* 0x000fe2000000000d */
[----:B------:R-:W-:Y:S01]  /*7480*/  LOP3.LUT R42, R64, 0xffff0000, RZ, 0xc0, !PT ;  /* 0xffff0000402a7812 */ /* 0x000fe200078ec0ff */
[C---:B------:R-:W-:Y:S01]  /*7490*/  FMUL R19, R38.reuse, R19 ;  /* 0x0000001326137220 */ /* 0x040fe20000400000 */
[C---:B------:R-:W-:Y:S01]  /*74a0*/  FMUL R16, R38.reuse, R20 ;  /* 0x0000001426107220 */ /* 0x040fe20000400000 */
[C---:B------:R-:W-:Y:S01]  /*74b0*/  FMUL R17, R38.reuse, R21 ;  /* 0x0000001526117220 */ /* 0x040fe20000400000 */
[----:B------:R-:W-:Y:S01]  /*74c0*/  F2FP.BF16.F32.PACK_AB R70, R13, R12 ;  /* 0x0000000c0d46723e */ /* 0x000fe200000010ff */
[----:B------:R-:W-:Y:S01]  /*74d0*/  FFMA R14, R41, R45, R14 ;  /* 0x0000002d290e7223 */ /* 0x000fe2000000000e */
[----:B------:R-:W-:Y:S01]  /*74e0*/  SHF.L.U32 R45, R65, 0x10, RZ ;  /* 0x00000010412d7819 */ /* 0x000fe200000006ff */
[----:B------:R1:W-:Y:S01]  /*74f0*/  STSM.16.M88.4 [R97+0x2400], R52 ;  /* 0x0024003461007844 */ /* 0x0003e20000000200 */
[----:B------:R-:W-:Y:S01]  /*7500*/  FFMA R19, R41, R40, R19 ;  /* 0x0000002829137223 */ /* 0x000fe20000000013 */
[----:B------:R-:W-:Y:S01]  /*7510*/  LOP3.LUT R40, R65, 0xffff0000, RZ, 0xc0, !PT ;  /* 0xffff000041287812 */ /* 0x000fe200078ec0ff */
[----:B------:R-:W-:Y:S01]  /*7520*/  FFMA R16, R41, R43, R16 ;  /* 0x0000002b29107223 */ /* 0x000fe20000000010 */
[----:B------:R-:W-:Y:S01]  /*7530*/  SHF.L.U32 R43, R67, 0x10, RZ ;  /* 0x00000010432b7819 */ /* 0x000fe200000006ff */
[----:B------:R-:W-:Y:S01]  /*7540*/  FMUL R18, R38, R22 ;  /* 0x0000001626127220 */ /* 0x000fe20000400000 */
[----:B------:R-:W-:Y:S01]  /*7550*/  F2FP.BF16.F32.PACK_AB R71, R19, R14 ;  /* 0x0000000e1347723e */ /* 0x000fe200000010ff */
[C---:B------:R-:W-:Y:S01]  /*7560*/  FFMA R17, R41.reuse, R42, R17 ;  /* 0x0000002a29117223 */ /* 0x040fe20000000011 */
[----:B------:R-:W-:Y:S01]  /*7570*/  SHF.L.U32 R42, R66, 0x10, RZ ;  /* 0x00000010422a7819 */ /* 0x000fe200000006ff */
[C---:B------:R-:W-:Y:S01]  /*7580*/  FMUL R23, R38.reuse, R23 ;  /* 0x0000001726177220 */ /* 0x040fe20000400000 */
[----:B------:R-:W-:Y:S01]  /*7590*/  FMUL R20, R38, R24 ;  /* 0x0000001826147220 */ /* 0x000fe20000400000 */
[----:B------:R-:W-:Y:S01]  /*75a0*/  FFMA R18, R41, R45, R18 ;  /* 0x0000002d29127223 */ /* 0x000fe20000000012 */
[----:B------:R-:W-:Y:S01]  /*75b0*/  SHF.L.U32 R45, R75, 0x10, RZ ;  /* 0x000000104b2d7819 */ /* 0x000fe200000006ff */
[C---:B------:R-:W-:Y:S01]  /*75c0*/  FFMA R23, R41.reuse, R40, R23 ;  /* 0x0000002829177223 */ /* 0x040fe20000000017 */
[----:B------:R-:W-:Y:S01]  /*75d0*/  LOP3.LUT R40, R66, 0xffff0000, RZ, 0xc0, !PT ;  /* 0xffff000042287812 */ /* 0x000fe200078ec0ff */
[----:B------:R-:W-:Y:S01]  /*75e0*/  FFMA R20, R41, R42, R20 ;  /* 0x0000002a29147223 */ /* 0x000fe20000000014 */
[----:B------:R-:W-:Y:S01]  /*75f0*/  LOP3.LUT R42, R67, 0xffff0000, RZ, 0xc0, !PT ;  /* 0xffff0000432a7812 */ /* 0x000fe200078ec0ff */
[C---:B------:R-:W-:Y:S01]  /*7600*/  FMUL R21, R38.reuse, R25 ;  /* 0x0000001926157220 */ /* 0x040fe20000400000 */
[C---:B------:R-:W-:Y:S01]  /*7610*/  FMUL R22, R38.reuse, R26 ;  /* 0x0000001a26167220 */ /* 0x040fe20000400000 */
[C---:B------:R-:W-:Y:S01]  /*7620*/  FMUL R27, R38.reuse, R27 ;  /* 0x0000001b261b7220 */ /* 0x040fe20000400000 */
[----:B------:R-:W-:Y:S01]  /*7630*/  FMUL R24, R38, R28 ;  /* 0x0000001c26187220 */ /* 0x000fe20000400000 */
[C---:B------:R-:W-:Y:S01]  /*7640*/  FFMA R21, R41.reuse, R40, R21 ;  /* 0x0000002829157223 */ /* 0x040fe20000000015 */
[C---:B------:R-:W-:Y:S01]  /*7650*/  SHF.L.U32 R40, R72.reuse, 0x10, RZ ;  /* 0x0000001048287819 */ /* 0x040fe200000006ff */
[----:B------:R-:W-:Y:S01]  /*7660*/  FFMA R22, R41, R43, R22 ;  /* 0x0000002b29167223 */ /* 0x000fe20000000016 */
[----:B------:R-:W-:Y:S01]  /*7670*/  SHF.L.U32 R43, R73, 0x10, RZ ;  /* 0x00000010492b7819 */ /* 0x000fe200000006ff */
[----:B------:R2:W-:Y:S01]  /*7680*/  STSM.16.M88.4 [R96+0x2400], R68 ;  /* 0x0024004460007844 */ /* 0x0005e20000000200 */
[C---:B------:R-:W-:Y:S01]  /*7690*/  FFMA R27, R41.reuse, R42, R27 ;  /* 0x0000002a291b7223 */ /* 0x040fe2000000001b */
[----:B------:R-:W-:Y:S01]  /*76a0*/  LOP3.LUT R42, R72, 0xffff0000, RZ, 0xc0, !PT ;  /* 0xffff0000482a7812 */ /* 0x000fe200078ec0ff */
[C---:B------:R-:W-:Y:S01]  /*76b0*/  FMUL R25, R38.reuse, R29 ;  /* 0x0000001d26197220 */ /* 0x040fe20000400000 */
[C---:B------:R-:W-:Y:S01]  /*76c0*/  FMUL R26, R38.reuse, R30 ;  /* 0x0000001e261a7220 */ /* 0x040fe20000400000 */
[----:B------:R-:W-:Y:S01]  /*76d0*/  FFMA R24, R41, R40, R24 ;  /* 0x0000002829187223 */ /* 0x000fe20000000018 */
[----:B------:R-:W-:Y:S01]  /*76e0*/  LOP3.LUT R40, R73, 0xffff0000, RZ, 0xc0, !PT ;  /* 0xffff000049287812 */ /* 0x000fe200078ec0ff */
[C---:B------:R-:W-:Y:S01]  /*76f0*/  FFMA R25, R41.reuse, R42, R25 ;  /* 0x0000002a29197223 */ /* 0x040fe20000000019 */
[C---:B------:R-:W-:Y:S01]  /*7700*/  FFMA R26, R41.reuse, R43, R26 ;  /* 0x0000002b291a7223 */ /* 0x040fe2000000001a */
[----:B------:R-:W-:Y:S01]  /*7710*/  FMUL R31, R38, R31 ;  /* 0x0000001f261f7220 */ /* 0x000fe20000400000 */
[----:B------:R-:W-:Y:S01]  /*7720*/  SHF.L.U32 R43, R74, 0x10, RZ ;  /* 0x000000104a2b7819 */ /* 0x000fe200000006ff */
[----:B------:R-:W-:Y:S01]  /*7730*/  FMUL R28, R38, R32 ;  /* 0x00000020261c7220 */ /* 0x000fe20000400000 */
[----:B------:R-:W-:Y:S01]  /*7740*/  LOP3.LUT R42, R74, 0xffff0000, RZ, 0xc0, !PT ;  /* 0xffff00004a2a7812 */ /* 0x000fe200078ec0ff */
[C---:B------:R-:W-:Y:S01]  /*7750*/  FMUL R29, R38.reuse, R33 ;  /* 0x00000021261d7220 */ /* 0x040fe20000400000 */
[C---:B------:R-:W-:Y:S01]  /*7760*/  FMUL R30, R38.reuse, R34 ;  /* 0x00000022261e7220 */ /* 0x040fe20000400000 */
[C---:B------:R-:W-:Y:S01]  /*7770*/  FFMA R31, R41.reuse, R40, R31 ;  /* 0x00000028291f7223 */ /* 0x040fe2000000001f */
[----:B------:R-:W-:Y:S01]  /*7780*/  FMUL R35, R38, R35 ;  /* 0x0000002326237220 */ /* 0x000fe20000400000 */
[C---:B------:R-:W-:Y:S01]  /*7790*/  FFMA R28, R41.reuse, R43, R28 ;  /* 0x0000002b291c7223 */ /* 0x040fe2000000001c */
[C---:B------:R-:W-:Y:S01]  /*77a0*/  FFMA R29, R41.reuse, R42, R29 ;  /* 0x0000002a291d7223 */ /* 0x040fe2000000001d */
[C---:B------:R-:W-:Y:S01]  /*77b0*/  FFMA R30, R41.reuse, R45, R30 ;  /* 0x0000002d291e7223 */ /* 0x040fe2000000001e */
[----:B------:R-:W-:Y:S01]  /*77c0*/  FFMA R35, R41, R44, R35 ;  /* 0x0000002c29237223 */ /* 0x000fe20000000023 */
[----:B-1----:R-:W-:Y:S02]  /*77d0*/  F2FP.BF16.F32.PACK_AB R52, R17, R16 ;  /* 0x000000101134723e */ /* 0x002fe400000010ff */
[----:B------:R-:W-:Y:S02]  /*77e0*/  F2FP.BF16.F32.PACK_AB R53, R23, R18 ;  /* 0x000000121735723e */ /* 0x000fe400000010ff */
[----:B------:R-:W-:Y:S02]  /*77f0*/  F2FP.BF16.F32.PACK_AB R54, R21, R20 ;  /* 0x000000141536723e */ /* 0x000fe400000010ff */
[----:B------:R-:W-:Y:S02]  /*7800*/  F2FP.BF16.F32.PACK_AB R55, R27, R22 ;  /* 0x000000161b37723e */ /* 0x000fe400000010ff */
[----:B------:R-:W-:Y:S02]  /*7810*/  F2FP.BF16.F32.PACK_AB R104, R25, R24 ;  /* 0x000000181968723e */ /* 0x000fe400000010ff */
[----:B------:R-:W-:Y:S01]  /*7820*/  F2FP.BF16.F32.PACK_AB R105, R31, R26 ;  /* 0x0000001a1f69723e */ /* 0x000fe200000010ff */
[----:B------:R2:W-:Y:S01]  /*7830*/  STSM.16.M88.4 [R99+0x2000], R52 ;  /* 0x0020003463007844 */ /* 0x0005e20000000200 */
[----:B------:R-:W-:Y:S02]  /*7840*/  F2FP.BF16.F32.PACK_AB R106, R29, R28 ;  /* 0x0000001c1d6a723e */ /* 0x000fe400000010ff */
[----:B------:R-:W-:Y:S05]  /*7850*/  F2FP.BF16.F32.PACK_AB R107, R35, R30 ;  /* 0x0000001e236b723e */ /* 0x000fea00000010ff */
[----:B------:R2:W-:Y:S01]  /*7860*/  STSM.16.M88.4 [R100+0x2000], R104 ;  /* 0x0020006864007844 */ /* 0x0005e20000000200 */
[----:B------:R-:W-:Y:S01]  /*7870*/  @!PT LDS RZ, [RZ] ;  /* 0x00000000fffff984 */ /* 0x000fe20000000800 */
[----:B------:R-:W-:Y:S01]  /*7880*/  @!PT LDS RZ, [RZ] ;  /* 0x00000000fffff984 */ /* 0x000fe20000000800 */
[----:B------:R-:W-:Y:S01]  /*7890*/  @!PT LDS RZ, [RZ] ;  /* 0x00000000fffff984 */ /* 0x000fe20000000800 */
[----:B------:R-:W-:Y:S01]  /*78a0*/  @!PT LDS RZ, [RZ] ;  /* 0x00000000fffff984 */ /* 0x000fe20000000800 */
[----:B------:R1:W-:Y:S07]  /*78b0*/  MEMBAR.ALL.CTA ;  /* 0x0000000000007992 */ /* 0x0003ee0000008000 */
[----:B-1----:R-:W1:Y:S02]  /*78c0*/  FENCE.VIEW.ASYNC.S ;  /* 0x00000000000073c6 */ /* 0x002e640000000000 */
[----:B-1----:R-:W-:Y:S06]  /*78d0*/  BAR.SYNC.DEFER_BLOCKING 0x1, 0x80 ;  /* 0x0042000000007b1d */ /* 0x002fec0000010000 */
[----:B------:R-:W-:Y:S05]  /*78e0*/  @P0 BRA `(.L_x_114) ;  /* 0x0000000000280947 */ /* 0x000fea0003800000 */
[----:B------:R-:W1:Y:S01]  /*78f0*/  LDCU.64 UR6, c[0x0][0x348] ;  /* 0x00006900ff0677ac */ /* 0x000e620008000a00 */
[----:B------:R-:W-:Y:S02]  /*7900*/  UIADD3 UR9, UPT, UPT, UR49, 0x40, URZ ;  /* 0x0000004031097890 */ /* 0x000fe4000fffe0ff */
[----:B------:R-:W-:Y:S01]  /*7910*/  UIADD3 UR8, UPT, UPT, UR44, 0x2400, URZ ;  /* 0x000024002c087890 */ /* 0x000fe2000fffe0ff */
[----:B------:R-:W-:Y:S01]  /*7920*/  UMOV UR10, UR50 ;  /* 0x00000032000a7c82 */ /* 0x000fe20008000000 */
[----:B------:R-:W-:Y:S01]  /*7930*/  UMOV UR11, UR36 ;  /* 0x00000024000b7c82 */ /* 0x000fe20008000000 */
[----:B-1----:R-:W-:Y:S04]  /*7940*/  UIADD3 UR4, UP0, UPT, UR6, 0x680, URZ ;  /* 0x0000068006047890 */ /* 0x002fe8000ff1e0ff */
[----:B------:R-:W-:Y:S09]  /*7950*/  UIADD3.X UR5, UPT, UPT, URZ, UR7, URZ, UP0, !UPT ;  /* 0x00000007ff057290 */ /* 0x000ff200087fe4ff */
[----:B------:R1:W-:Y:S01]  /*7960*/  UTMASTG.3D [UR8], [UR4] ;  /* 0x00000008040073b5 */ /* 0x0003e20008010000 */
[----:B------:R0:W-:Y:S01]  /*7970*/  UTMACMDFLUSH ;  /* 0x00000000000079b7 */ /* 0x0001e20000000000 */
[----:B-1----:R-:W-:Y:S04]  /*7980*/  DEPBAR.LE SB0, 0x1 ;  /* 0x000080400000791a */ /* 0x002fe80000000000 */
.L_x_114:
[----:B------:R-:W-:Y:S05]  /*7990*/  BSYNC.RECONVERGENT B0 ;  /* 0x0000000000007941 */ /* 0x000fea0003800200 */
.L_x_113:
[----:B------:R-:W-:Y:S01]  /*79a0*/  BAR.SYNC.DEFER_BLOCKING 0x1, 0x80 ;  /* 0x0042000000007b1d */ /* 0x000fe20000010000 */
[----:B------:R-:W-:Y:S04]  /*79b0*/  UIADD3 UR4, UPT, UPT, UR46, 0x1, URZ ;  /* 0x000000012e047890 */ /* 0x000fe8000fffe0ff */
[----:B------:R-:W-:Y:S04]  /*79c0*/  UISETP.NE.AND UP0, UPT, UR4, 0x4, UPT ;  /* 0x000000040400788c */ /* 0x000fe8000bf05270 */
[----:B------:R-:W-:Y:S01]  /*79d0*/  USEL UR45, UR4, URZ, UP0 ;  /* 0x000000ff042d7287 */ /* 0x000fe20008000000 */
[----:B------:R1:W-:Y:S01]  /*79e0*/  @P6 SYNCS.ARRIVE.TRANS64.RED.A1T0 RZ, [R102+URZ], RZ ;  /* 0x000000ff66ff69a7 */ /* 0x0003e200081004ff */
[----:B------:R-:W-:Y:S01]  /*79f0*/  BSSY B1, `(.L_x_115) ;  /* 0x0000018000017945 */ /* 0x000fe20003800000 */
[----:B------:R-:W3:Y:S02]  /*7a00*/  @P6 SYNCS.PHASECHK.TRANS64.TRYWAIT P0, [R63+URZ+0x30], R108 ;  /* 0x0000306c3f0065a7 */ /* 0x000ee400080011ff */
[----:B---3--:R-:W-:Y:S01]  /*7a10*/  @P6 SEL R60, RZ, 0x1, !P0 ;  /* 0x00000001ff3c6807 */ /* 0x008fe20004000000 */
[----:B-1----:R-:W-:Y:S06]  /*7a20*/  @!P6 BRA `(.L_x_116) ;  /* 0x000000000050e947 */ /* 0x002fec0003800000 */
        /* <DEDUP_REMOVED lines=8> */
[----:B------:R-:W-:Y:S04]  /*7ab0*/  SHF.L.U32 R4, R91, 0x1f, RZ ;  /* 0x0000001f5b047819 */ /* 0x000fe800000006ff */
[----:B------:R-:W1:Y:S02]  /*7ac0*/  SYNCS.PHASECHK.TRANS64.TRYWAIT P0, [R63+URZ+0x30], R4 ;  /* 0x000030043f0075a7 */ /* 0x000e6400080011ff */
[----:B-1----:R-:W-:Y:S05]  /*7ad0*/  @!P0 BRA `(.L_x_119) ;  /* 0x00000024006c8947 */ /* 0x002fea0003800000 */
.L_x_118:
[----:B------:R-:W-:Y:S05]  /*7ae0*/  BSYNC B0 ;  /* 0x0000000000007941 */ /* 0x000fea0003800000 */
.L_x_117:
[----:B------:R-:W-:Y:S02]  /*7af0*/  ISETP.NE.AND P0, PT, R61, RZ, PT ;  /* 0x000000ff3d00720c */ /* 0x000fe40003f05270 */
[----:B------:R-:W-:Y:S11]  /*7b00*/  IADD3 R46, PT, PT, R46, 0x1, RZ ;  /* 0x000000012e2e7810 */ /* 0x000ff60007ffe0ff */
[----:B-1----:R-:W-:Y:S01]  /*7b10*/  @P0 IMAD.IADD R4, R92, 0x1, R3 ;  /* 0x000000015c040824 */ /* 0x002fe200078e0203 */
[----:B------:R-:W-:Y:S05]  /*7b20*/  @P0 WARPSYNC.ALL ;  /* 0x0000000000000948 */ /* 0x000fea0003800000 */
[----:B------:R1:W3:Y:S04]  /*7b30*/  @P0 LDSM.16.M88.4 R48, [R2+UR44+0x400] ;  /* 0x0004002c0230083b */ /* 0x0002e80008000200 */
[----:B------:R1:W4:Y:S04]  /*7b40*/  @P0 LDSM.16.M88.4 R56, [R0+0x400] ;  /* 0x000400000038083b */ /* 0x0003280000000200 */
[----:B------:R1:W1:Y:S04]  /*7b50*/  @P0 LDSM.16.M88.4 R64, [R3+0x400] ;  /* 0x000400000340083b */ /* 0x0002680000000200 */
[----:B------:R1:W1:Y:S02]  /*7b60*/  @P0 LDSM.16.M88.4 R72, [R4+0x400] ;  /* 0x000400000448083b */ /* 0x0002640000000200 */
.L_x_116:
[----:B------:R-:W-:Y:S05]  /*7b70*/  BSYNC B1 ;  /* 0x0000000000017941 */ /* 0x000fea0003800000 */
.L_x_115:
[----:B-1----:R-:W-:Y:S05]  /*7b80*/  VIADD R3, R39, 0x80 ;  /* 0x0000008027037836 */ /* 0x002fea0000000000 */
[----:B------:R-:W-:Y:S04]  /*7b90*/  SHF.R.U32.HI R3, RZ, 0x15, R3 ;  /* 0x00000015ff037819 */ /* 0x000fe80000011603 */
[----:B------:R-:W-:Y:S11]  /*7ba0*/  LOP3.LUT P0, RZ, R3, 0x3, R82, 0x48, !PT ;  /* 0x0000000303ff7812 */ /* 0x000ff60007804852 */
[----:B------:R-:W-:Y:S02]  /*7bb0*/  @!UPT UIADD3 URZ, UPT, UPT, URZ, URZ, URZ ;  /* 0x000000fffffff290 */ /* 0x000fe4000fffe0ff */
[----:B------:R-:W-:Y:S05]  /*7bc0*/  @!P0 BRA `(.L_x_120) ;  /* 0x0000000000408947 */ /* 0x000fea0003800000 */
[----:B------:R-:W1:Y:S01]  /*7bd0*/  LDCU.64 UR8, c[0x4][0x70] ;  /* 0x01000e00ff0877ac */ /* 0x000e620008000a00 */
[----:B------:R-:W-:Y:S01]  /*7be0*/  MOV R3, 0x0 ;  /* 0x0000000000037802 */ /* 0x000fe20000000f00 */
[----:B------:R-:W-:Y:S02]  /*7bf0*/  HFMA2 R12, -RZ, RZ, 0, 5.9604644775390625e-08 ;  /* 0x00000001ff0c7431 */ /* 0x000fe400000001ff */
[----:B------:R-:W-:Y:S02]  /*7c00*/  IMAD.MOV.U32 R8, RZ, RZ, 0x192 ;  /* 0x00000192ff087424 */ /* 0x000fe400078e00ff */
[----:B------:R-:W-:Y:S01]  /*7c10*/  IMAD.MOV.U32 R13, RZ, RZ, RZ ;  /* 0x000000ffff0d7224 */ /* 0x000fe200078e00ff */
[----:B------:R-:W5:Y:S01]  /*7c20*/  LDCU.64 UR6, c[0x4][0x78] ;  /* 0x01000f00ff0677ac */ /* 0x000f620008000a00 */
[----:B------:R-:W2:Y:S01]  /*7c30*/  LDC.64 R2, c[0x4][R3] ;  /* 0x0100000003027b82 */ /* 0x000ea20000000a00 */
[----:B------:R-:W3:Y:S01]  /*7c40*/  LDCU.64 UR4, c[0x4][0x10] ;  /* 0x01000200ff0477ac */ /* 0x000ee20008000a00 */
[----:B-1----:R-:W-:Y:S01]  /*7c50*/  MOV R5, UR9 ;  /* 0x0000000900057c02 */ /* 0x002fe20008000f00 */
[----:B------:R-:W-:Y:S01]  /*7c60*/  IMAD.U32 R4, RZ, RZ, UR8 ;  /* 0x00000008ff047e24 */ /* 0x000fe2000f8e00ff */
[----:B-----5:R-:W-:Y:S01]  /*7c70*/  MOV R7, UR7 ;  /* 0x0000000700077c02 */ /* 0x020fe20008000f00 */
[----:B------:R-:W-:Y:S01]  /*7c80*/  IMAD.U32 R6, RZ, RZ, UR6 ;  /* 0x00000006ff067e24 */ /* 0x000fe2000f8e00ff */
[----:B---3--:R-:W-:Y:S01]  /*7c90*/  MOV R11, UR5 ;  /* 0x00000005000b7c02 */ /* 0x008fe20008000f00 */
[----:B------:R-:W-:Y:S02]  /*7ca0*/  IMAD.U32 R10, RZ, RZ, UR4 ;  /* 0x00000004ff0a7e24 */ /* 0x000fe4000f8e00ff */
[----:B------:R-:W-:Y:S07]  /*7cb0*/  LEPC R20, `(.L_x_120) ;  /* 0x000000001014794e */ /* 0x000fee0000000000 */
[----:B--2-4-:R-:W-:Y:S05]  /*7cc0*/  CALL.ABS.NOINC R2 ;  /* 0x0000000002007343 */ /* 0x014fea0003c00000 */
.L_x_120:
[C---:B---3--:R-:W-:Y:S01]  /*7cd0*/  SHF.L.U32 R40, R48.reuse, 0x10, RZ ;  /* 0x0000001030287819 */ /* 0x048fe200000006ff */
[----:B------:R-:W-:Y:S05]  /*7ce0*/  WARPSYNC.ALL ;  /* 0x0000000000007948 */ /* 0x000fea0003800000 */
[----:B------:R-:W-:Y:S01]  /*7cf0*/  R2UR UR4, R39 ;  /* 0x00000000270472ca */ /* 0x000fe200000e0000 */
[----:B------:R-:W-:Y:S01]  /*7d00*/  BSSY.RECONVERGENT B0, `(.L_x_121) ;  /* 0x000008f000007945 */ /* 0x000fe20003800200 */
[----:B------:R-:W-:Y:S02]  /*7d10*/  LOP3.LUT R43, R48, 0xffff0000, RZ, 0xc0, !PT ;  /* 0xffff0000302b7812 */ /* 0x000fe400078ec0ff */
[----:B------:R-:W-:Y:S02]  /*7d20*/  SHF.L.U32 R42, R49, 0x10, RZ ;  /* 0x00000010312a7819 */ /* 0x000fe400000006ff */
[C---:B------:R-:W-:Y:S02]  /*7d30*/  SHF.L.U32 R45, R51.reuse, 0x10, RZ ;  /* 0x00000010332d7819 */ /* 0x040fe400000006ff */
[----:B------:R-:W-:Y:S02]  /*7d40*/  LOP3.LUT R44, R51, 0xffff0000, RZ, 0xc0, !PT ;  /* 0xffff0000332c7812 */ /* 0x000fe400078ec0ff */
[----:B------:R-:W-:Y:S02]  /*7d50*/  ISETP.NE.AND P6, PT, R95, RZ, PT ;  /* 0x000000ff5f00720c */ /* 0x000fe40003fc5270 */
[----:B------:R-:W-:Y:S01]  /*7d60*/  ISETP.NE.AND P0, PT, R94, RZ, PT ;  /* 0x000000ff5e00720c */ /* 0x000fe20003f05270 */
[----:B------:R-:W1:Y:S01]  /*7d70*/  LDTM.16dp256bit.x8 R4, tmem[UR4+0x80] ;  /* 0x00008004000479ee */ /* 0x000e6200081a0000 */
[----:B------:R-:W-:Y:S02]  /*7d80*/  MOV R63, UR45 ;  /* 0x0000002d003f7c02 */ /* 0x000fe40008000f00 */
[----:B------:R-:W-:Y:S07]  /*7d90*/  LEA R108, R46, UR44, 0x3 ;  /* 0x0000002c2e6c7c11 */ /* 0x000fee000f8e18ff */
[----:B------:R-:W-:Y:S04]  /*7da0*/  @P6 LEA R63, R63, UR44, 0x3 ;  /* 0x0000002c3f3f6c11 */ /* 0x000fe8000f8e18ff */
[----:B------:R-:W-:Y:S02]  /*7db0*/  @P6 IADD3 R102, PT, PT, R63, 0x50, RZ ;  /* 0x000000503f666810 */ /* 0x000fe40007ffe0ff */
[----:B------:R-:W-:Y:S02]  /*7dc0*/  @P6 SHF.L.U32 R63, R91, 0x1f, RZ ;  /* 0x0000001f5b3f6819 */ /* 0x000fe400000006ff */
[----:B------:R-:W-:Y:S01]  /*7dd0*/  @P6 PRMT R102, R101, 0x654, R102 ;  /* 0x0000065465666816 */ /* 0x000fe20000000066 */
[C---:B-1----:R-:W-:Y:S01]  /*7de0*/  FMUL R0, R38.reuse, R4 ;  /* 0x0000000426007220 */ /* 0x042fe20000400000 */
[C---:B------:R-:W-:Y:S01]  /*7df0*/  FMUL R2, R38.reuse, R5 ;  /* 0x0000000526027220 */ /* 0x040fe20000400000 */
[C---:B------:R-:W-:Y:S01]  /*7e00*/  FMUL R3, R38.reuse, R6 ;  /* 0x0000000626037220 */ /* 0x040fe20000400000 */
        /* <DEDUP_REMOVED lines=8> */
[----:B--2---:R-:W-:Y:S01]  /*7e90*/  F2FP.BF16.F32.PACK_AB R68, R2, R0 ;  /* 0x000000000244723e */ /* 0x004fe200000010ff */
[----:B------:R-:W-:Y:S01]  /*7ea0*/  FMUL R5, R38, R9 ;  /* 0x0000000926057220 */ /* 0x000fe20000400000 */
[C---:B------:R-:W-:Y:S01]  /*7eb0*/  FFMA R7, R41.reuse, R40, R7 ;  /* 0x0000002829077223 */ /* 0x040fe20000000007 */
[----:B----4-:R-:W-:Y:S01]  /*7ec0*/  SHF.L.U32 R40, R56, 0x10, RZ ;  /* 0x0000001038287819 */ /* 0x010fe200000006ff */
[C---:B------:R-:W-:Y:S01]  /*7ed0*/  FMUL R6, R38.reuse, R10 ;  /* 0x0000000a26067220 */ /* 0x040fe20000400000 */
[C---:B------:R-:W-:Y:S01]  /*7ee0*/  FMUL R11, R38.reuse, R11 ;  /* 0x0000000b260b7220 */ /* 0x040fe20000400000 */
[----:B------:R-:W-:Y:S01]  /*7ef0*/  FFMA R4, R41, R43, R4 ;  /* 0x0000002b29047223 */ /* 0x000fe20000000004 */
[----:B------:R-:W-:Y:S01]  /*7f00*/  SHF.L.U32 R43, R57, 0x10, RZ ;  /* 0x00000010392b7819 */ /* 0x000fe200000006ff */
[----:B------:R-:W-:Y:S01]  /*7f10*/  FMUL R8, R38, R12 ;  /* 0x0000000c26087220 */ /* 0x000fe20000400000 */
[----:B------:R-:W-:Y:S01]  /*7f20*/  F2FP.BF16.F32.PACK_AB R69, R7, R3 ;  /* 0x000000030745723e */ /* 0x000fe200000010ff */
[C---:B------:R-:W-:Y:S01]  /*7f30*/  FFMA R5, R41.reuse, R42, R5 ;  /* 0x0000002a29057223 */ /* 0x040fe20000000005 */
[----:B------:R-:W-:Y:S01]  /*7f40*/  LOP3.LUT R42, R56, 0xffff0000, RZ, 0xc0, !PT ;  /* 0xffff0000382a7812 */ /* 0x000fe200078ec0ff */
[----:B------:R-:W-:Y:S01]  /*7f50*/  FFMA R6, R41, R45, R6 ;  /* 0x0000002d29067223 */ /* 0x000fe20000000006 */
[----:B------:R-:W-:Y:S01]  /*7f60*/  SHF.L.U32 R45, R65, 0x10, RZ ;  /* 0x00000010412d7819 */ /* 0x000fe200000006ff */
[----:B------:R-:W-:Y:S01]  /*7f70*/  FFMA R11, R41, R44, R11 ;  /* 0x0000002c290b7223 */ /* 0x000fe2000000000b */
[----:B------:R-:W-:Y:S01]  /*7f80*/  F2FP.BF16.F32.PACK_AB R70, R5, R4 ;  /* 0x000000040546723e */ /* 0x000fe200000010ff */
[----:B------:R-:W-:Y:S01]  /*7f90*/  FFMA R8, R41, R40, R8 ;  /* 0x0000002829087223 */ /* 0x000fe20000000008 */
[----:B------:R-:W-:Y:S01]  /*7fa0*/  LOP3.LUT R40, R57, 0xffff0000, RZ, 0xc0, !PT ;  /* 0xffff000039287812 */ /* 0x000fe200078ec0ff */
[C---:B------:R-:W-:Y:S01]  /*7fb0*/  FMUL R9, R38.reuse, R13 ;  /* 0x0000000d26097220 */ /* 0x040fe20000400000 */
[----:B------:R-:W-:Y:S01]  /*7fc0*/  F2FP.BF16.F32.PACK_AB R71, R11, R6 ;  /* 0x000000060b47723e */ /* 0x000fe200000010ff */
[C---:B------:R-:W-:Y:S01]  /*7fd0*/  FMUL R10, R38.reuse, R14 ;  /* 0x0000000e260a7220 */ /* 0x040fe20000400000 */
[----:B------:R-:W-:Y:S01]  /*7fe0*/  LOP3.LUT R44, R75, 0xffff0000, RZ, 0xc0, !PT ;  /* 0xffff00004b2c7812 */ /* 0x000fe200078ec0ff */
[----:B------:R-:W-:Y:S01]  /*7ff0*/  FMUL R15, R38, R15 ;  /* 0x0000000f260f7220 */ /* 0x000fe20000400000 */
        /* <DEDUP_REMOVED lines=8> */
[----:B------:R-:W-:Y:S01]  /*8080*/  FMUL R13, R38, R17 ;  /* 0x00000011260d7220 */ /* 0x000fe20000400000 */
[----:B------:R-:W-:Y:S01]  /*8090*/  F2FP.BF16.F32.PACK_AB R53, R15, R10 ;  /* 0x0000000a0f35723e */ /* 0x000fe200000010ff */
[C---:B------:R-:W-:Y:S01]  /*80a0*/  FFMA R12, R41.reuse, R42, R12 ;  /* 0x0000002a290c7223 */ /* 0x040fe2000000000c */
[----:B------:R-:W-:Y:S01]  /*80b0*/  LOP3.LUT R42, R64, 0xffff0000, RZ, 0xc0, !PT ;  /* 0xffff0000402a7812 */ /* 0x000fe200078ec0ff */
[C---:B------:R-:W-:Y:S01]  /*80c0*/  FMUL R14, R38.reuse, R18 ;  /* 0x00000012260e7220 */ /* 0x040fe20000400000 */
[----:B------:R-:W-:Y:S01]  /*80d0*/  FFMA R13, R41, R40, R13 ;  /* 0x00000028290d7223 */ /* 0x000fe2000000000d */
[----:B------:R-:W-:Y:S01]  /*80e0*/  LOP3.LUT R40, R59, 0xffff0000, RZ, 0xc0, !PT ;  /* 0xffff00003b287812 */ /* 0x000fe200078ec0ff */
[----:B------:R-:W-:Y:S01]  /*80f0*/  FMUL R19, R38, R19 ;  /* 0x0000001326137220 */ /* 0x000fe20000400000 */
[----:B------:R-:W-:Y:S01]  /*8100*/  FFMA R14, R41, R43, R14 ;  /* 0x0000002b290e7223 */ /* 0x000fe2000000000e */
[----:B------:R-:W-:Y:S01]  /*8110*/  SHF.L.U32 R43, R64, 0x10, RZ ;  /* 0x00000010402b7819 */ /* 0x000fe200000006ff */
[C---:B------:R-:W-:Y:S01]  /*8120*/  FMUL R16, R38.reuse, R20 ;  /* 0x0000001426107220 */ /* 0x040fe20000400000 */
[----:B------:R-:W-:Y:S01]  /*8130*/  F2FP.BF16.F32.PACK_AB R54, R13, R12 ;  /* 0x0000000c0d36723e */ /* 0x000fe200000010ff */
[----:B------:R1:W-:Y:S01]  /*8140*/  STSM.16.M88.4 [R97+0x4400], R68 ;  /* 0x0044004461007844 */ /* 0x0003e20000000200 */
        /* <DEDUP_REMOVED lines=24> */
[----:B------:R2:W-:Y:S01]  /*82d0*/  STSM.16.M88.4 [R96+0x4400], R52 ;  /* 0x0044003460007844 */ /* 0x0005e20000000200 */
[----:B------:R-:W-:Y:S01]  /*82e0*/  FFMA R27, R41, R42, R27 ;  /* 0x0000002a291b7223 */ /* 0x000fe2000000001b */
[----:B------:R-:W-:Y:S01]  /*82f0*/  LOP3.LUT R42, R72, 0xffff0000, RZ, 0xc0, !PT ;  /* 0xffff0000482a7812 */ /* 0x000fe200078ec0ff */
[C---:B------:R-:W-:Y:S01]  /*8300*/  FMUL R24, R38.reuse, R28 ;  /* 0x0000001c26187220 */ /* 0x040fe20000400000 */
[C---:B------:R-:W-:Y:S01]  /*8310*/  FMUL R25, R38.reuse, R29 ;  /* 0x0000001d26197220 */ /* 0x040fe20000400000 */
[C---:B------:R-:W-:Y:S01]  /*8320*/  FMUL R26, R38.reuse, R30 ;  /* 0x0000001e261a7220 */ /* 0x040fe20000400000 */
[----:B-1----:R-:W-:Y:S01]  /*8330*/  F2FP.BF16.F32.PACK_AB R68, R17, R16 ;  /* 0x000000101144723e */ /* 0x002fe200000010ff */
[C---:B------:R-:W-:Y:S01]  /*8340*/  FFMA R24, R41.reuse, R40, R24 ;  /* 0x0000002829187223 */ /* 0x040fe20000000018 */
[C---:B------:R-:W-:Y:S01]  /*8350*/  FFMA R25, R41.reuse, R42, R25 ;  /* 0x0000002a29197223 */ /* 0x040fe20000000019 */
[----:B------:R-:W-:Y:S01]  /*8360*/  FFMA R26, R41, R43, R26 ;  /* 0x0000002b291a7223 */ /* 0x000fe2000000001a */
[----:B------:R-:W-:Y:S01]  /*8370*/  LOP3.LUT R40, R73, 0xffff0000, RZ, 0xc0, !PT ;  /* 0xffff000049287812 */ /* 0x000fe200078ec0ff */
        /* <DEDUP_REMOVED lines=39> */
.L_x_122:
[----:B------:R-:W-:Y:S05]  /*85f0*/  BSYNC.RECONVERGENT B0 ;  /* 0x0000000000007941 */ /* 0x000fea0003800200 */
.L_x_121:
        /* <DEDUP_REMOVED lines=20> */
.L_x_126:
[----:B------:R-:W-:Y:S05]  /*8740*/  BSYNC B0 ;  /* 0x0000000000007941 */ /* 0x000fea0003800000 */
.L_x_125:
[----:B------:R-:W-:Y:S11]  /*8750*/  ISETP.NE.AND P0, PT, R61, RZ, PT ;  /* 0x000000ff3d00720c */ /* 0x000ff60003f05270 */
[----:B------:R-:W-:Y:S02]  /*8760*/  @!UPT UIADD3 URZ, UPT, UPT, URZ, URZ, URZ ;  /* 0x000000fffffff290 */ /* 0x000fe4000fffe0ff */
[----:B------:R-:W-:Y:S01]  /*8770*/  @P0 IADD3 R2, PT, PT, R92, R5, RZ ;  /* 0x000000055c020210 */ /* 0x000fe20007ffe0ff */
[----:B------:R-:W-:Y:S05]  /*8780*/  @P0 WARPSYNC.ALL ;  /* 0x0000000000000948 */ /* 0x000fea0003800000 */
[----:B------:R3:W4:Y:S04]  /*8790*/  @P0 LDSM.16.M88.4 R48, [R46+UR44+0x400] ;  /* 0x0004002c2e30083b */ /* 0x0007280008000200 */
[----:B------:R3:W1:Y:S04]  /*87a0*/  @P0 LDSM.16.M88.4 R56, [R0+0x400] ;  /* 0x000400000038083b */ /* 0x0006680000000200 */
[----:B------:R3:W1:Y:S04]  /*87b0*/  @P0 LDSM.16.M88.4 R64, [R5+0x400] ;  /* 0x000400000540083b */ /* 0x0006680000000200 */
[----:B------:R3:W1:Y:S02]  /*87c0*/  @P0 LDSM.16.M88.4 R72, [R2+0x400] ;  /* 0x000400000248083b */ /* 0x0006640000000200 */
.L_x_124:
[----:B------:R-:W-:Y:S05]  /*87d0*/  BSYNC B1 ;  /* 0x0000000000017941 */ /* 0x000fea0003800000 */
.L_x_123:
        /* <DEDUP_REMOVED lines=11> */
[----:B---3--:R-:W3:Y:S01]  /*8890*/  LDC.64 R2, c[0x4][R3] ;  /* 0x0100000003027b82 */ /* 0x008ee20000000a00 */
[----:B------:R-:W2:Y:S01]  /*88a0*/  LDCU.64 UR4, c[0x4][0x10] ;  /* 0x01000200ff0477ac */ /* 0x000ea20008000a00 */
[----:B-1----:R-:W-:Y:S01]  /*88b0*/  MOV R5, UR9 ;  /* 0x0000000900057c02 */ /* 0x002fe20008000f00 */
[----:B------:R-:W-:Y:S01]  /*88c0*/  IMAD.U32 R4, RZ, RZ, UR8 ;  /* 0x00000008ff047e24 */ /* 0x000fe2000f8e00ff */
[----:B-----5:R-:W-:Y:S01]  /*88d0*/  MOV R7, UR7 ;  /* 0x0000000700077c02 */ /* 0x020fe20008000f00 */
[----:B------:R-:W-:Y:S01]  /*88e0*/  IMAD.U32 R6, RZ, RZ, UR6 ;  /* 0x00000006ff067e24 */ /* 0x000fe2000f8e00ff */
[----:B--2---:R-:W-:Y:S01]  /*88f0*/  MOV R11, UR5 ;  /* 0x00000005000b7c02 */ /* 0x004fe20008000f00 */
[----:B------:R-:W-:Y:S02]  /*8900*/  IMAD.U32 R10, RZ, RZ, UR4 ;  /* 0x00000004ff0a7e24 */ /* 0x000fe4000f8e00ff */
[----:B------:R-:W-:Y:S07]  /*8910*/  LEPC R20, `(.L_x_128) ;  /* 0x000000001014794e */ /* 0x000fee0000000000 */
[----:B---34-:R-:W-:Y:S05]  /*8920*/  CALL.ABS.NOINC R2 ;  /* 0x0000000002007343 */ /* 0x018fea0003c00000 */
.L_x_128:
[----:B------:R-:W-:Y:S01]  /*8930*/  ISETP.NE.AND P0, PT, R94, RZ, PT ;  /* 0x000000ff5e00720c */ /* 0x000fe20003f05270 */
[----:B------:R-:W-:Y:S05]  /*8940*/  WARPSYNC.ALL ;  /* 0x0000000000007948 */ /* 0x000fea0003800000 */
[----:B------:R-:W-:Y:S01]  /*8950*/  R2UR UR4, R39 ;  /* 0x00000000270472ca */ /* 0x000fe200000e0000 */
[----:B------:R-:W1:Y:S01]  /*8960*/  S2UR UR6, SR_CgaCtaId ;  /* 0x00000000000679c3 */ /* 0x000e620000008800 */
[C---:B----4-:R-:W-:Y:S01]  /*8970*/  SHF.L.U32 R40, R48.reuse, 0x10, RZ ;  /* 0x0000001030287819 */ /* 0x050fe200000006ff */
[----:B------:R-:W-:Y:S01]  /*8980*/  BSSY.RECONVERGENT B0, `(.L_x_129) ;  /* 0x000008c000007945 */ /* 0x000fe20003800200 */
[----:B------:R-:W-:Y:S02]  /*8990*/  LOP3.LUT R42, R48, 0xffff0000, RZ, 0xc0, !PT ;  /* 0xffff0000302a7812 */ /* 0x000fe400078ec0ff */
[C---:B------:R-:W-:Y:S02]  /*89a0*/  SHF.L.U32 R43, R49.reuse, 0x10, RZ ;  /* 0x00000010312b7819 */ /* 0x040fe400000006ff */
[----:B------:R-:W-:Y:S02]  /*89b0*/  LOP3.LUT R44, R49, 0xffff0000, RZ, 0xc0, !PT ;  /* 0xffff0000312c7812 */ /* 0x000fe400078ec0ff */
[C---:B------:R-:W-:Y:S02]  /*89c0*/  SHF.L.U32 R45, R50.reuse, 0x10, RZ ;  /* 0x00000010322d7819 */ /* 0x040fe400000006ff */
[----:B---3--:R-:W-:Y:S01]  /*89d0*/  LOP3.LUT R46, R50, 0xffff0000, RZ, 0xc0, !PT ;  /* 0xffff0000322e7812 */ /* 0x008fe200078ec0ff */
[----:B------:R-:W3:Y:S01]  /*89e0*/  LDTM.16dp256bit.x8 R4, tmem[UR4+0xc0] ;  /* 0x0000c004000479ee */ /* 0x000ee200081a0000 */
[C---:B------:R-:W-:Y:S01]  /*89f0*/  SHF.L.U32 R47, R51.reuse, 0x10, RZ ;  /* 0x00000010332f7819 */ /* 0x040fe200000006ff */
[----:B------:R-:W-:Y:S01]  /*8a00*/  NOP ;  /* 0x0000000000007918 */ /* 0x000fe20000000000 */
[----:B------:R-:W-:Y:S02]  /*8a10*/  LOP3.LUT R49, R51, 0xffff0000, RZ, 0xc0, !PT ;  /* 0xffff000033317812 */ /* 0x000fe400078ec0ff */
[----:B------:R-:W-:Y:S02]  /*8a20*/  R2UR UR5, R98 ;  /* 0x00000000620572ca */ /* 0x000fe400000e0000 */
[C---:B------:R-:W-:Y:S02]  /*8a30*/  SHF.L.U32 R48, R56.reuse, 0x10, RZ ;  /* 0x0000001038307819 */ /* 0x040fe400000006ff */
[----:B------:R-:W-:Y:S02]  /*8a40*/  LOP3.LUT R51, R56, 0xffff0000, RZ, 0xc0, !PT ;  /* 0xffff000038337812 */ /* 0x000fe400078ec0ff */
[C---:B------:R-:W-:Y:S02]  /*8a50*/  SHF.L.U32 R50, R57.reuse, 0x10, RZ ;  /* 0x0000001039327819 */ /* 0x040fe400000006ff */
[----:B--2---:R-:W-:Y:S02]  /*8a60*/  LOP3.LUT R52, R57, 0xffff0000, RZ, 0xc0, !PT ;  /* 0xffff000039347812 */ /* 0x004fe400078ec0ff */
[C---:B------:R-:W-:Y:S02]  /*8a70*/  SHF.L.U32 R53, R58.reuse, 0x10, RZ ;  /* 0x000000103a357819 */ /* 0x040fe400000006ff */
[----:B------:R-:W-:Y:S01]  /*8a80*/  LOP3.LUT R54, R58, 0xffff0000, RZ, 0xc0, !PT ;  /* 0xffff00003a367812 */ /* 0x000fe200078ec0ff */
[----:B------:R-:W-:Y:S01]  /*8a90*/  UIADD3 UR4, UPT, UPT, UR5, 0xc0, URZ ;  /* 0x000000c005047890 */ /* 0x000fe2000fffe0ff */
[C---:B------:R-:W-:Y:S02]  /*8aa0*/  SHF.L.U32 R55, R59.reuse, 0x10, RZ ;  /* 0x000000103b377819 */ /* 0x040fe400000006ff */
[----:B------:R-:W-:Y:S02]  /*8ab0*/  LOP3.LUT R56, R59, 0xffff0000, RZ, 0xc0, !PT ;  /* 0xffff00003b387812 */ /* 0x000fe400078ec0ff */
[----:B------:R-:W-:Y:S01]  /*8ac0*/  SHF.L.U32 R57, R64, 0x10, RZ ;  /* 0x0000001040397819 */ /* 0x000fe200000006ff */
[----:B-1----:R-:W-:Y:S01]  /*8ad0*/  UPRMT UR4, UR6, 0x654, UR4 ;  /* 0x0000065406047896 */ /* 0x002fe20008000004 */
[C---:B---3--:R-:W-:Y:S01]  /*8ae0*/  FMUL R4, R38.reuse, R4 ;  /* 0x0000000426047220 */ /* 0x048fe20000400000 */
[C---:B------:R-:W-:Y:S01]  /*8af0*/  FMUL R5, R38.reuse, R5 ;  /* 0x0000000526057220 */ /* 0x040fe20000400000 */
[----:B------:R-:W-:Y:S01]  /*8b00*/  FMUL R6, R38, R6 ;  /* 0x0000000626067220 */ /* 0x000fe20000400000 */
[----:B------:R-:W-:Y:S01]  /*8b10*/  LOP3.LUT R58, R64, 0xffff0000, RZ, 0xc0, !PT ;  /* 0xffff0000403a7812 */ /* 0x000fe200078ec0ff */
[C---:B------:R-:W-:Y:S01]  /*8b20*/  FFMA R4, R41.reuse, R40, R4 ;  /* 0x0000002829047223 */ /* 0x040fe20000000004 */
[----:B------:R-:W-:Y:S01]  /*8b30*/  FFMA R5, R41, R42, R5 ;  /* 0x0000002a29057223 */ /* 0x000fe20000000005 */
[----:B------:R-:W-:Y:S01]  /*8b40*/  SHF.L.U32 R59, R65, 0x10, RZ ;  /* 0x00000010413b7819 */ /* 0x000fe200000006ff */
[----:B------:R-:W-:Y:S01]  /*8b50*/  FFMA R6, R41, R43, R6 ;  /* 0x0000002b29067223 */ /* 0x000fe20000000006 */
[----:B------:R-:W-:Y:S01]  /*8b60*/  SYNCS.ARRIVE.TRANS64.RED.A1T0 RZ, [UR4], RZ ;  /* 0x000000ffffff79a7 */ /* 0x000fe20008100404 */
[C---:B------:R-:W-:Y:S01]  /*8b70*/  FMUL R7, R38.reuse, R7 ;  /* 0x0000000726077220 */ /* 0x040fe20000400000 */
[----:B------:R-:W-:Y:S01]  /*8b80*/  LOP3.LUT R60, R65, 0xffff0000, RZ, 0xc0, !PT ;  /* 0xffff0000413c7812 */ /* 0x000fe200078ec0ff */
[C---:B------:R-:W-:Y:S01]  /*8b90*/  FMUL R8, R38.reuse, R8 ;  /* 0x0000000826087220 */ /* 0x040fe20000400000 */
[----:B------:R-:W-:Y:S01]  /*8ba0*/  F2FP.BF16.F32.PACK_AB R104, R5, R4 ;  /* 0x000000040568723e */ /* 0x000fe200000010ff */
[C---:B------:R-:W-:Y:S01]  /*8bb0*/  FFMA R7, R41.reuse, R44, R7 ;  /* 0x0000002c29077223 */ /* 0x040fe20000000007 */
[----:B------:R-:W-:Y:S01]  /*8bc0*/  FMUL R9, R38, R9 ;  /* 0x0000000926097220 */ /* 0x000fe20000400000 */
[----:B------:R-:W-:Y:S01]  /*8bd0*/  FFMA R8, R41, R45, R8 ;  /* 0x0000002d29087223 */ /* 0x000fe20000000008 */
[----:B------:R-:W-:Y:S01]  /*8be0*/  SHF.L.U32 R61, R66, 0x10, RZ ;  /* 0x00000010423d7819 */ /* 0x000fe200000006ff */
[C---:B------:R-:W-:Y:S01]  /*8bf0*/  FMUL R0, R38.reuse, R10 ;  /* 0x0000000a26007220 */ /* 0x040fe20000400000 */
[----:B------:R-:W-:Y:S01]  /*8c00*/  F2FP.BF16.F32.PACK_AB R105, R7, R6 ;  /* 0x000000060769723e */ /* 0x000fe200000010ff */
[C---:B------:R-:W-:Y:S01]  /*8c10*/  FFMA R9, R41.reuse, R46, R9 ;  /* 0x0000002e29097223 */ /* 0x040fe20000000009 */
[----:B------:R-:W-:Y:S01]  /*8c20*/  FMUL R2, R38, R11 ;  /* 0x0000000b26027220 */ /* 0x000fe20000400000 */
[----:B------:R-:W-:Y:S01]  /*8c30*/  FFMA R0, R41, R47, R0 ;  /* 0x0000002f29007223 */ /* 0x000fe20000000000 */
[----:B------:R-:W-:Y:S01]  /*8c40*/  LOP3.LUT R62, R66, 0xffff0000, RZ, 0xc0, !PT ;  /* 0xffff0000423e7812 */ /* 0x000fe200078ec0ff */
[C---:B------:R-:W-:Y:S01]  /*8c50*/  FMUL R3, R38.reuse, R12 ;  /* 0x0000000c26037220 */ /* 0x040fe20000400000 */
[----:B------:R-:W-:Y:S01]  /*8c60*/  F2FP.BF16.F32.PACK_AB R106, R9, R8 ;  /* 0x00000008096a723e */ /* 0x000fe200000010ff */
[C---:B------:R-:W-:Y:S01]  /*8c70*/  FFMA R2, R41.reuse, R49, R2 ;  /* 0x0000003129027223 */ /* 0x040fe20000000002 */
[C---:B------:R-:W-:Y:S01]  /*8c80*/  FMUL R10, R38.reuse, R13 ;  /* 0x0000000d260a7220 */ /* 0x040fe20000400000 */
[----:B------:R-:W-:Y:S01]  /*8c90*/  FFMA R3, R41, R48, R3 ;  /* 0x0000003029037223 */ /* 0x000fe20000000003 */
[----:B------:R-:W-:Y:S01]  /*8ca0*/  SHF.L.U32 R63, R67, 0x10, RZ ;  /* 0x00000010433f7819 */ /* 0x000fe200000006ff */
[----:B------:R-:W-:Y:S01]  /*8cb0*/  FMUL R11, R38, R14 ;  /* 0x0000000e260b7220 */ /* 0x000fe20000400000 */
[----:B------:R-:W-:Y:S01]  /*8cc0*/  F2FP.BF16.F32.PACK_AB R107, R2, R0 ;  /* 0x00000000026b723e */ /* 0x000fe200000010ff */
[C---:B------:R-:W-:Y:S01]  /*8cd0*/  FFMA R10, R41.reuse, R51, R10 ;  /* 0x00000033290a7223 */ /* 0x040fe2000000000a */
[----:B------:R-:W-:Y:S01]  /*8ce0*/  FMUL R15, R38, R15 ;  /* 0x0000000f260f7220 */ /* 0x000fe20000400000 */
[----:B------:R-:W-:Y:S01]  /*8cf0*/  FFMA R11, R41, R50, R11 ;  /* 0x00000032290b7223 */ /* 0x000fe2000000000b */
[----:B------:R-:W-:Y:S01]  /*8d00*/  LOP3.LUT R64, R67, 0xffff0000, RZ, 0xc0, !PT ;  /* 0xffff000043407812 */ /* 0x000fe200078ec0ff */
[----:B------:R1:W-:Y:S01]  /*8d10*/  STSM.16.M88.4 [R97+0x6400], R104 ;  /* 0x0064006861007844 */ /* 0x0003e20000000200 */
[----:B------:R-:W-:Y:S01]  /*8d20*/  F2FP.BF16.F32.PACK_AB R108, R10, R3 ;  /* 0x000000030a6c723e */ /* 0x000fe200000010ff */
[C---:B------:R-:W-:Y:S01]  /*8d30*/  FFMA R15, R41.reuse, R52, R15 ;  /* 0x00000034290f7223 */ /* 0x040fe2000000000f */
[C---:B------:R-:W-:Y:S01]  /*8d40*/  FMUL R12, R38.reuse, R16 ;  /* 0x00000010260c7220 */ /* 0x040fe20000400000 */
[C---:B------:R-:W-:Y:S01]  /*8d50*/  FMUL R13, R38.reuse, R17 ;  /* 0x00000011260d7220 */ /* 0x040fe20000400000 */
[----:B------:R-:W-:Y:S01]  /*8d60*/  FMUL R14, R38, R18 ;  /* 0x00000012260e7220 */ /* 0x000fe20000400000 */
[----:B------:R-:W-:Y:S01]  /*8d70*/  SHF.L.U32 R65, R72, 0x10, RZ ;  /* 0x0000001048417819 */ /* 0x000fe200000006ff */
[----:B------:R-:W-:Y:S01]  /*8d80*/  FFMA R12, R41, R53, R12 ;  /* 0x00000035290c7223 */ /* 0x000fe2000000000c */
[----:B------:R-:W-:Y:S01]  /*8d90*/  F2FP.BF16.F32.PACK_AB R109, R15, R11 ;  /* 0x0000000b0f6d723e */ /* 0x000fe200000010ff */
[C---:B------:R-:W-:Y:S01]  /*8da0*/  FFMA R13, R41.reuse, R54, R13 ;  /* 0x00000036290d7223 */ /* 0x040fe2000000000d */
[----:B------:R-:W-:Y:S01]  /*8db0*/  FFMA R14, R41, R55, R14 ;  /* 0x00000037290e7223 */ /* 0x000fe2000000000e */
[----:B------:R-:W-:Y:S01]  /*8dc0*/  FMUL R19, R38, R19 ;  /* 0x0000001326137220 */ /* 0x000fe20000400000 */
[----:B------:R-:W-:Y:S01]  /*8dd0*/  LOP3.LUT R66, R72, 0xffff0000, RZ, 0xc0, !PT ;  /* 0xffff000048427812 */ /* 0x000fe200078ec0ff */
[C---:B------:R-:W-:Y:S01]  /*8de0*/  FMUL R16, R38.reuse, R20 ;  /* 0x0000001426107220 */ /* 0x040fe20000400000 */
[----:B------:R-:W-:Y:S01]  /*8df0*/  F2FP.BF16.F32.PACK_AB R110, R13, R12 ;  /* 0x0000000c0d6e723e */ /* 0x000fe200000010ff */
[C---:B------:R-:W-:Y:S01]  /*8e00*/  FFMA R19, R41.reuse, R56, R19 ;  /* 0x0000003829137223 */ /* 0x040fe20000000013 */
[C---:B------:R-:W-:Y:S01]  /*8e10*/  FMUL R17, R38.reuse, R21 ;  /* 0x0000001526117220 */ /* 0x040fe20000400000 */
[----:B------:R-:W-:Y:S01]  /*8e20*/  FFMA R16, R41, R57, R16 ;  /* 0x0000003929107223 */ /* 0x000fe20000000010 */
[----:B------:R-:W-:Y:S01]  /*8e30*/  SHF.L.U32 R67, R73, 0x10, RZ ;  /* 0x0000001049437819 */ /* 0x000fe200000006ff */
[C---:B------:R-:W-:Y:S01]  /*8e40*/  FMUL R18, R38.reuse, R22 ;  /* 0x0000001626127220 */ /* 0x040fe20000400000 */
[----:B------:R-:W-:Y:S01]  /*8e50*/  F2FP.BF16.F32.PACK_AB R111, R19, R14 ;  /* 0x0000000e136f723e */ /* 0x000fe200000010ff */
[C---:B------:R-:W-:Y:S01]  /*8e60*/  FFMA R17, R41.reuse, R58, R17 ;  /* 0x0000003a29117223 */ /* 0x040fe20000000011 */
[C---:B------:R-:W-:Y:S01]  /*8e70*/  FMUL R23, R38.reuse, R23 ;  /* 0x0000001726177220 */ /* 0x040fe20000400000 */
        /* <DEDUP_REMOVED lines=12> */
[C---:B------:R-:W-:Y:S01]  /*8f40*/  FMUL R27, R38.reuse, R27 ;  /* 0x0000001b261b7220 */ /* 0x040fe20000400000 */
[C---:B------:R-:W-:Y:S01]  /*8f50*/  FMUL R24, R38.reuse, R28 ;  /* 0x0000001c26187220 */ /* 0x040fe20000400000 */
[C---:B------:R-:W-:Y:S01]  /*8f60*/  FMUL R25, R38.reuse, R29 ;  /* 0x0000001d26197220 */ /* 0x040fe20000400000 */
[C---:B------:R-:W-:Y:S01]  /*8f70*/  FFMA R22, R41.reuse, R63, R22 ;  /* 0x0000003f29167223 */ /* 0x040fe20000000016 */
[C---:B------:R-:W-:Y:S01]  /*8f80*/  FMUL R26, R38.reuse, R30 ;  /* 0x0000001e261a7220 */ /* 0x040fe20000400000 */
[C---:B------:R-:W-:Y:S01]  /*8f90*/  FFMA R27, R41.reuse, R64, R27 ;  /* 0x00000040291b7223 */ /* 0x040fe2000000001b */
[----:B------:R-:W-:Y:S01]  /*8fa0*/  FMUL R31, R38, R31 ;  /* 0x0000001f261f7220 */ /* 0x000fe20000400000 */
[C---:B------:R-:W-:Y:S01]  /*8fb0*/  FFMA R24, R41.reuse, R65, R24 ;  /* 0x0000004129187223 */ /* 0x040fe20000000018 */
[----:B------:R-:W-:Y:S01]  /*8fc0*/  LOP3.LUT R70, R74, 0xffff0000, RZ, 0xc0, !PT ;  /* 0xffff00004a467812 */ /* 0x000fe200078ec0ff */
[C---:B------:R-:W-:Y:S01]  /*8fd0*/  FMUL R28, R38.reuse, R32 ;  /* 0x00000020261c7220 */ /* 0x040fe20000400000 */
[----:B------:R-:W-:Y:S01]  /*8fe0*/  FFMA R25, R41, R66, R25 ;  /* 0x0000004229197223 */ /* 0x000fe20000000019 */
[----:B------:R-:W-:Y:S01]  /*8ff0*/  SHF.L.U32 R71, R75, 0x10, RZ ;  /* 0x000000104b477819 */ /* 0x000fe200000006ff */
[C---:B------:R-:W-:Y:S01]  /*9000*/  FMUL R29, R38.reuse, R33 ;  /* 0x00000021261d7220 */ /* 0x040fe20000400000 */
[----:B------:R-:W-:Y:S01]  /*9010*/  FFMA R26, R41, R67, R26 ;  /* 0x00000043291a7223 */ /* 0x000fe2000000001a */
[----:B------:R-:W-:Y:S01]  /*9020*/  LOP3.LUT R72, R75, 0xffff0000, RZ, 0xc0, !PT ;  /* 0xffff00004b487812 */ /* 0x000fe200078ec0ff */
        /* <DEDUP_REMOVED lines=24> */
[----:B------:R-:W-:Y:S02]  /*91b0*/  UIADD3 UR9, UPT, UPT, UR49, 0xc0, URZ ;  /* 0x000000c031097890 */ /* 0x000fe4000fffe0ff */
[----:B------:R-:W-:Y:S01]  /*91c0*/  UIADD3 UR8, UPT, UPT, UR44, 0x6400, URZ ;  /* 0x000064002c087890 */ /* 0x000fe2000fffe0ff */
[----:B------:R-:W-:Y:S01]  /*91d0*/  UMOV UR10, UR50 ;  /* 0x00000032000a7c82 */ /* 0x000fe20008000000 */
[----:B------:R-:W-:Y:S01]  /*91e0*/  UMOV UR11, UR36 ;  /* 0x00000024000b7c82 */ /* 0x000fe20008000000 */
[----:B--2---:R-:W-:Y:S04]  /*91f0*/  UIADD3 UR4, UP0, UPT, UR6, 0x680, URZ ;  /* 0x0000068006047890 */ /* 0x004fe8000ff1e0ff */
[----:B------:R-:W-:Y:S09]  /*9200*/  UIADD3.X UR5, UPT, UPT, URZ, UR7, URZ, UP0, !UPT ;  /* 0x00000007ff057290 */ /* 0x000ff200087fe4ff */
[----:B------:R2:W-:Y:S01]  /*9210*/  UTMASTG.3D [UR8], [UR4] ;  /* 0x00000008040073b5 */ /* 0x0005e20008010000 */
[----:B------:R0:W-:Y:S01]  /*9220*/  UTMACMDFLUSH ;  /* 0x00000000000079b7 */ /* 0x0001e20000000000 */
[----:B--2---:R-:W-:Y:S04]  /*9230*/  DEPBAR.LE SB0, 0x1 ;  /* 0x000080400000791a */ /* 0x004fe80000000000 */
.L_x_130:
[----:B------:R-:W-:Y:S05]  /*9240*/  BSYNC.RECONVERGENT B0 ;  /* 0x0000000000007941 */ /* 0x000fea0003800200 */
.L_x_129:
[----:B------:R-:W-:Y:S01]  /*9250*/  BAR.SYNC.DEFER_BLOCKING 0x1, 0x80 ;  /* 0x0042000000007b1d */ /* 0x000fe20000010000 */
[----:B------:R-:W-:Y:S01]  /*9260*/  UISETP.NE.AND UP0, UPT, UR47, -0x4, UPT ;  /* 0xfffffffc2f00788c */ /* 0x000fe2000bf05270 */
[----:B------:R-:W-:Y:S08]  /*9270*/  IADD3 R0, PT, PT, R36, 0x1, RZ ;  /* 0x0000000124007810 */ /* 0x000ff00007ffe0ff */
[----:B------:R-:W-:Y:S05]  /*9280*/  BRA.U !UP0, `(.L_x_131) ;  /* 0x0000000108247547 */ /* 0x000fea000b800000 */
[----:B------:R-:W-:Y:S01]  /*9290*/  ISETP.NE.AND P0, PT, R95, RZ, PT ;  /* 0x000000ff5f00720c */ /* 0x000fe20003f05270 */
[----:B------:R-:W-:Y:S01]  /*92a0*/  IMAD.U32 R2, RZ, RZ, UR46 ;  /* 0x0000002eff027e24 */ /* 0x000fe2000f8e00ff */
[----:B------:R-:W-:Y:S04]  /*92b0*/  UIADD3 UR4, UPT, UPT, UR46, 0x1, URZ ;  /* 0x000000012e047890 */ /* 0x000fe8000fffe0ff */
[----:B------:R-:W-:Y:S04]  /*92c0*/  UISETP.NE.AND UP0, UPT, UR4, 0x4, UPT ;  /* 0x000000040400788c */ /* 0x000fe8000bf05270 */
[----:B------:R-:W-:Y:S03]  /*92d0*/  USEL UR46, UR4, URZ, UP0 ;  /* 0x000000ff042e7287 */ /* 0x000fe60008000000 */
[----:B------:R-:W-:Y:S05]  /*92e0*/  @P0 LEA R2, R2, UR44, 0x3 ;  /* 0x0000002c02020c11 */ /* 0x000fea000f8e18ff */
[----:B------:R-:W-:Y:S05]  /*92f0*/  @P0 VIADD R2, R2, 0x50 ;  /* 0x0000005002020836 */ /* 0x000fea0000000000 */
[----:B------:R-:W-:Y:S04]  /*9300*/  @P0 PRMT R2, R101, 0x654, R2 ;  /* 0x0000065465020816 */ /* 0x000fe80000000002 */
[----:B------:R2:W-:Y:S03]  /*9310*/  @P0 SYNCS.ARRIVE.TRANS64.RED.A1T0 RZ, [R2+URZ], RZ ;  /* 0x000000ff02ff09a7 */ /* 0x0005e600081004ff */
.L_x_131:
[----:B------:R-:W-:Y:S01]  /*9320*/  R2UR UR5, R83 ;  /* 0x00000000530572ca */ /* 0x000fe200000e0000 */
[----:B------:R-:W-:Y:S01]  /*9330*/  UISETP.NE.AND UP0, UPT, UR61, URZ, UPT ;  /* 0x000000ff3d00728c */ /* 0x000fe2000bf05270 */
[----:B------:R-:W-:Y:S01]  /*9340*/  R2UR UR4, R84 ;  /* 0x00000000540472ca */ /* 0x000fe200000e0000 */
[----:B------:R-:W-:Y:S01]  /*9350*/  UIADD3 UR47, UPT, UPT, UR47, 0x4, URZ ;  /* 0x000000042f2f7890 */ /* 0x000fe2000fffe0ff */
[----:B------:R-:W-:Y:S01]  /*9360*/  ISETP.NE.AND P0, PT, R88, 0x2, PT ;  /* 0x000000025800780c */ /* 0x000fe20003f05270 */
[----:B------:R-:W-:Y:S01]  /*9370*/  UMOV UR36, UR60 ;  /* 0x0000003c00247c82 */ /* 0x000fe20008000000 */
[----:B------:R-:W-:Y:S02]  /*9380*/  ISETP.NE.AND P1, PT, R0, 0x4, PT ;  /* 0x000000040000780c */ /* 0x000fe40003f25270 */
[----:B--2---:R-:W-:Y:S02]  /*9390*/  SEL R2, RZ, 0x1, P0 ;  /* 0x00000001ff027807 */ /* 0x004fe40000000000 */
[----:B------:R-:W-:Y:S02]  /*93a0*/  SEL R3, RZ, 0x1, P1 ;  /* 0x00000001ff037807 */ /* 0x000fe40000800000 */
[----:B------:R-:W-:Y:S01]  /*93b0*/  LOP3.LUT R89, R89, R2, RZ, 0x3c, !PT ;  /* 0x0000000259597212 */ /* 0x000fe200078e3cff */
[----:B------:R-:W-:Y:S01]  /*93c0*/  UIADD3 UR31, UPT, UPT, UR37, UR5, URZ ;  /* 0x00000005251f7290 */ /* 0x000fe2000fffe0ff */
[----:B------:R-:W-:Y:S01]  /*93d0*/  LOP3.LUT R90, R90, R3, RZ, 0x3c, !PT ;  /* 0x000000035a5a7212 */ /* 0x000fe200078e3cff */
[----:B------:R-:W-:Y:S01]  /*93e0*/  UIADD3 UR30, UPT, UPT, UR38, UR4, URZ ;  /* 0x00000004261e7290 */ /* 0x000fe2000fffe0ff */
[----:B------:R-:W-:Y:S02]  /*93f0*/  SEL R88, R88, RZ, P0 ;  /* 0x000000ff58587207 */ /* 0x000fe40000000000 */
[----:B------:R-:W-:Y:S01]  /*9400*/  SEL R36, R0, RZ, P1 ;  /* 0x000000ff00247207 */ /* 0x000fe20000800000 */
[----:B------:R-:W-:Y:S08]  /*9410*/  BRA.U UP0, `(.L_x_132) ;  /* 0xffffffbd009c7547 */ /* 0x000ff0000b83ffff */
[----:B------:R-:W-:-:S13]  /*9420*/  R2UR UR4, R85 ;  /* 0x00000000550472ca */ /* 0x000fda00000e0000 */
[----:B------:R-:W-:-:S09]  /*9430*/  UISETP.NE.AND UP0, UPT, UR4, URZ, UPT ;  /* 0x000000ff0400728c */ /* 0x000fd2000bf05270 */
[----:B------:R-:W-:Y:S05]  /*9440*/  BRA.U !UP0, `(.L_x_133) ;  /* 0x0000000108487547 */ /* 0x000fea000b800000 */
[----:B------:R-:W2:Y:S02]  /*9450*/  LDCU.64 UR4, c[0x0][0x890] ;  /* 0x00011200ff0477ac */ /* 0x000ea40008000a00 */
[----:B--2---:R-:W-:-:S04]  /*9460*/  UISETP.NE.U32.AND UP0, UPT, UR4, URZ, UPT ;  /* 0x000000ff0400728c */ /* 0x004fc8000bf05070 */
[----:B------:R-:W-:-:S09]  /*9470*/  UISETP.NE.AND.EX UP0, UPT, UR5, URZ, UPT, UP0 ;  /* 0x000000ff0500728c */ /* 0x000fd2000bf05300 */
[----:B------:R-:W-:Y:S05]  /*9480*/  BRA.U UP0, `(.L_x_134) ;  /* 0x00000001000c7547 */ /* 0x000fea000b800000 */
[----:B------:R-:W-:-:S13]  /*9490*/  FSETP.NEU.AND P0, PT, R41, RZ, PT ;  /* 0x000000ff2900720b */ /* 0x000fda0003f0d000 */
[----:B------:R-:W-:Y:S05]  /*94a0*/  @!P0 EXIT ;  /* 0x000000000000894d */ /* 0x000fea0003800000 */
[----:B------:R-:W-:Y:S05]  /*94b0*/  BRA `(.L_x_133) ;  /* 0x00000000002c7947 */ /* 0x000fea0003800000 */
.L_x_134:
[----:B------:R-:W-:Y:S01]  /*94c0*/  ISETP.NE.AND P0, PT, R87, RZ, PT ;  /* 0x000000ff5700720c */ /* 0x000fe20003f05270 */
[----:B------:R-:W-:-:S12]  /*94d0*/  BSSY.RECONVERGENT B0, `(.L_x_133) ;  /* 0x0000009000007945 */ /* 0x000fd80003800200 */
[----:B------:R-:W-:Y:S05]  /*94e0*/  @P0 BRA `(.L_x_135) ;  /* 0x0000000000140947 */ /* 0x000fea0003800000 */
[----:B------:R-:W2:Y:S02]  /*94f0*/  LDCU.64 UR4, c[0x0][0x888] ;  /* 0x00011100ff0477ac */ /* 0x000ea40008000a00 */
[----:B--2---:R-:W-:-:S04]  /*9500*/  ISETP.NE.U32.AND P0, PT, RZ, UR4, PT ;  /* 0x00000004ff007c0c */ /* 0x004fc8000bf05070 */
[----:B------:R-:W-:-:S13]  /*9510*/  ISETP.NE.AND.EX P0, PT, RZ, UR5, PT, P0 ;  /* 0x00000005ff007c0c */ /* 0x000fda000bf05300 */
[----:B------:R-:W-:Y:S05]  /*9520*/  @!P0 EXIT ;  /* 0x000000000000894d */ /* 0x000fea0003800000 */
[----:B------:R-:W-:Y:S05]  /*9530*/  BRA `(.L_x_136) ;  /* 0x0000000000087947 */ /* 0x000fea0003800000 */
.L_x_135:
[----:B------:R-:W-:-:S13]  /*9540*/  FSETP.NEU.AND P0, PT, R41, RZ, PT ;  /* 0x000000ff2900720b */ /* 0x000fda0003f0d000 */
[----:B------:R-:W-:Y:S05]  /*9550*/  @!P0 EXIT ;  /* 0x000000000000894d */ /* 0x000fea0003800000 */
.L_x_136:
[----:B------:R-:W-:Y:S05]  /*9560*/  BSYNC.RECONVERGENT B0 ;  /* 0x0000000000007941 */ /* 0x000fea0003800200 */
.L_x_133:
[----:B------:R-:W2:Y:S01]  /*9570*/  S2UR UR5, SR_CgaCtaId ;  /* 0x00000000000579c3 */ /* 0x000ea20000008800 */
[----:B------:R-:W-:Y:S01]  /*9580*/  ULEA UR4, UR46, UR44, 0x3 ;  /* 0x0000002c2e047291 */ /* 0x000fe2000f8e18ff */
[----:B------:R-:W-:-:S04]  /*9590*/  DEPBAR.LE SB0, 0x0 ;  /* 0x000080000000791a */ /* 0x000fc80000000000 */
[----:B------:R-:W-:-:S04]  /*95a0*/  UIADD3 UR4, UPT, UPT, UR4, 0x50, URZ ;  /* 0x0000005004047890 */ /* 0x000fc8000fffe0ff */
[----:B--2---:R-:W-:-:S09]  /*95b0*/  UPRMT UR4, UR5, 0x654, UR4 ;  /* 0x0000065405047896 */ /* 0x004fd20008000004 */
[----:B------:R-:W-:Y:S01]  /*95c0*/  SYNCS.ARRIVE.TRANS64.RED.A1T0 RZ, [UR4], RZ ;  /* 0x000000ffffff79a7 */ /* 0x000fe20008100404 */
[----:B------:R-:W-:Y:S05]  /*95d0*/  EXIT ;  /* 0x000000000000794d */ /* 0x000fea0003800000 */
.L_x_24:
[----:B-1----:R1:W3:Y:S02]  /*95e0*/  SYNCS.PHASECHK.TRANS64.TRYWAIT P0, [R0+URZ+0xf0], R3 ;  /* 0x0000f003000075a7 */ /* 0x0022e400080011ff */
[----:B---3--:R-:W-:Y:S05]  /*95f0*/  @!P0 NANOSLEEP.SYNCS 0x989680 ;  /* 0x009896800000895d */ /* 0x008fea0003900000 */
[----:B------:R-:W3:Y:S02]  /*9600*/  @!P0 SYNCS.PHASECHK.TRANS64 P0, [R0+URZ+0xf0], R3 ;  /* 0x0000f003000085a7 */ /* 0x000ee400080010ff */
[----:B---3--:R-:W-:Y:S05]  /*9610*/  @!P0 BRA `(.L_x_24) ;  /* 0xfffffffc00f08947 */ /* 0x008fea000383ffff */
[----:B------:R-:W-:Y:S05]  /*9620*/  BRA `(.L_x_137) ;  /* 0xffffff8000a07947 */ /* 0x000fea000383ffff */
.L_x_27:
[----:B-1----:R-:W-:-:S07]  /*9630*/  MOV R0, UR33 ;  /* 0x0000002100007c02 */ /* 0x002fce0008000f00 */
.L_x_138:
[----:B-1----:R1:W3:Y:S02]  /*9640*/  SYNCS.PHASECHK.TRANS64.TRYWAIT P0, [R0+URZ+0x18], R3 ;  /* 0x00001803000075a7 */ /* 0x0022e400080011ff */
[----:B---3--:R-:W-:Y:S05]  /*9650*/  @!P0 NANOSLEEP.SYNCS 0x989680 ;  /* 0x009896800000895d */ /* 0x008fea0003900000 */
[----:B------:R-:W3:Y:S02]  /*9660*/  @!P0 SYNCS.PHASECHK.TRANS64 P0, [R0+URZ+0x18], R3 ;  /* 0x00001803000085a7 */ /* 0x000ee400080010ff */
[----:B---3--:R-:W-:Y:S05]  /*9670*/  @!P0 BRA `(.L_x_138) ;  /* 0xfffffffc00f08947 */ /* 0x008fea000383ffff */
[----:B------:R-:W-:Y:S05]  /*9680*/  BRA `(.L_x_26) ;  /* 0xffffff8000e07947 */ /* 0x000fea000383ffff */
.L_x_34:
[----:B-1----:R-:W-:-:S07]  /*9690*/  MOV R0, UR9 ;  /* 0x0000000900007c02 */ /* 0x002fce0008000f00 */
.L_x_139:
[----:B-1----:R1:W3:Y:S02]  /*96a0*/  SYNCS.PHASECHK.TRANS64.TRYWAIT P0, [R0+URZ+0x18], R3 ;  /* 0x00001803000075a7 */ /* 0x0022e400080011ff */
[----:B---3--:R-:W-:Y:S05]  /*96b0*/  @!P0 NANOSLEEP.SYNCS 0x989680 ;  /* 0x009896800000895d */ /* 0x008fea0003900000 */
[----:B------:R-:W3:Y:S02]  /*96c0*/  @!P0 SYNCS.PHASECHK.TRANS64 P0, [R0+URZ+0x18], R3 ;  /* 0x00001803000085a7 */ /* 0x000ee400080010ff */
[----:B---3--:R-:W-:Y:S05]  /*96d0*/  @!P0 BRA `(.L_x_139) ;  /* 0xfffffffc00f08947 */ /* 0x008fea000383ffff */
[----:B------:R-:W-:Y:S05]  /*96e0*/  BRA `(.L_x_33) ;  /* 0xffffff8400a07947 */ /* 0x000fea000383ffff */
.L_x_39:
[----:B-1----:R1:W3:Y:S02]  /*96f0*/  SYNCS.PHASECHK.TRANS64.TRYWAIT P0, [R3+URZ+0x80], R0 ;  /* 0x00008000030075a7 */ /* 0x0022e400080011ff */
[----:B---3--:R-:W-:Y:S05]  /*9700*/  @!P0 NANOSLEEP.SYNCS 0x989680 ;  /* 0x009896800000895d */ /* 0x008fea0003900000 */
[----:B------:R-:W3:Y:S02]  /*9710*/  @!P0 SYNCS.PHASECHK.TRANS64 P0, [R3+URZ+0x80], R0 ;  /* 0x00008000030085a7 */ /* 0x000ee400080010ff */
[----:B---3--:R-:W-:Y:S05]  /*9720*/  @!P0 BRA `(.L_x_39) ;  /* 0xfffffffc00f08947 */ /* 0x008fea000383ffff */
[----:B------:R-:W-:Y:S05]  /*9730*/  BRA `(.L_x_140) ;  /* 0xffffff8800407947 */ /* 0x000fea000383ffff */
.L_x_43:
[----:B-1----:R-:W-:-:S07]  /*9740*/  MOV R0, UR4 ;  /* 0x0000000400007c02 */ /* 0x002fce0008000f00 */
.L_x_141:
[----:B-1----:R1:W3:Y:S02]  /*9750*/  SYNCS.PHASECHK.TRANS64.TRYWAIT P0, [R0+URZ], R3 ;  /* 0x00000003000075a7 */ /* 0x0022e400080011ff */
[----:B---3--:R-:W-:Y:S05]  /*9760*/  @!P0 NANOSLEEP.SYNCS 0x989680 ;  /* 0x009896800000895d */ /* 0x008fea0003900000 */
[----:B------:R-:W3:Y:S02]  /*9770*/  @!P0 SYNCS.PHASECHK.TRANS64 P0, [R0+URZ], R3 ;  /* 0x00000003000085a7 */ /* 0x000ee400080010ff */
[----:B---3--:R-:W-:Y:S05]  /*9780*/  @!P0 BRA `(.L_x_141) ;  /* 0xfffffffc00f08947 */ /* 0x008fea000383ffff */
[----:B------:R-:W-:Y:S05]  /*9790*/  BRA `(.L_x_142) ;  /* 0xffffff8c00ec7947 */ /* 0x000fea000383ffff */
.L_x_44:
[----:B------:R-:W-:-:S07]  /*97a0*/  MOV R0, UR5 ;  /* 0x0000000500007c02 */ /* 0x000fce0008000f00 */
.L_x_143:
[----:B-1----:R1:W3:Y:S02]  /*97b0*/  SYNCS.PHASECHK.TRANS64.TRYWAIT P0, [R0+URZ], R3 ;  /* 0x00000003000075a7 */ /* 0x0022e400080011ff */
[----:B---3--:R-:W-:Y:S05]  /*97c0*/  @!P0 NANOSLEEP.SYNCS 0x989680 ;  /* 0x009896800000895d */ /* 0x008fea0003900000 */
[----:B------:R-:W3:Y:S02]  /*97d0*/  @!P0 SYNCS.PHASECHK.TRANS64 P0, [R0+URZ], R3 ;  /* 0x00000003000085a7 */ /* 0x000ee400080010ff */
[----:B---3--:R-:W-:Y:S05]  /*97e0*/  @!P0 BRA `(.L_x_143) ;  /* 0xfffffffc00f08947 */ /* 0x008fea000383ffff */
[----:B------:R-:W-:Y:S05]  /*97f0*/  BRA `(.L_x_144) ;  /* 0xffffff8c00f87947 */ /* 0x000fea000383ffff */
.L_x_47:
[----:B--2---:R2:W3:Y:S02]  /*9800*/  SYNCS.PHASECHK.TRANS64.TRYWAIT P0, [R2+URZ+0xe0], R5 ;  /* 0x0000e005020075a7 */ /* 0x0044e400080011ff */
[----:B---3--:R-:W-:Y:S05]  /*9810*/  @!P0 NANOSLEEP.SYNCS 0x989680 ;  /* 0x009896800000895d */ /* 0x008fea0003900000 */
[----:B------:R-:W3:Y:S02]  /*9820*/  @!P0 SYNCS.PHASECHK.TRANS64 P0, [R2+URZ+0xe0], R5 ;  /* 0x0000e005020085a7 */ /* 0x000ee400080010ff */
[----:B---3--:R-:W-:Y:S05]  /*9830*/  @!P0 BRA `(.L_x_47) ;  /* 0xfffffffc00f08947 */ /* 0x008fea000383ffff */
[----:B------:R-:W-:Y:S05]  /*9840*/  BRA `(.L_x_145) ;  /* 0xffffff90005c7947 */ /* 0x000fea000383ffff */
.L_x_48:
[----:B------:R-:W-:-:S07]  /*9850*/  MOV R2, UR4 ;  /* 0x0000000400027c02 */ /* 0x000fce0008000f00 */
.L_x_146:
[----:B--2---:R2:W3:Y:S02]  /*9860*/  SYNCS.PHASECHK.TRANS64.TRYWAIT P0, [R2+URZ+0x90], R5 ;  /* 0x00009005020075a7 */ /* 0x0044e400080011ff */
[----:B---3--:R-:W-:Y:S05]  /*9870*/  @!P0 NANOSLEEP.SYNCS 0x989680 ;  /* 0x009896800000895d */ /* 0x008fea0003900000 */
[----:B------:R-:W3:Y:S02]  /*9880*/  @!P0 SYNCS.PHASECHK.TRANS64 P0, [R2+URZ+0x90], R5 ;  /* 0x00009005020085a7 */ /* 0x000ee400080010ff */
[----:B---3--:R-:W-:Y:S05]  /*9890*/  @!P0 BRA `(.L_x_146) ;  /* 0xfffffffc00f08947 */ /* 0x008fea000383ffff */
[----:B------:R-:W-:Y:S05]  /*98a0*/  BRA `(.L_x_147) ;  /* 0xffffff90006c7947 */ /* 0x000fea000383ffff */
.L_x_49:
[----:B--2---:R2:W3:Y:S02]  /*98b0*/  SYNCS.PHASECHK.TRANS64.TRYWAIT P1, [R2+URZ+0x80], R5 ;  /* 0x00008005020075a7 */ /* 0x0044e400080211ff */
[----:B---3--:R-:W-:Y:S05]  /*98c0*/  @!P1 NANOSLEEP.SYNCS 0x989680 ;  /* 0x009896800000995d */ /* 0x008fea0003900000 */
[----:B------:R-:W3:Y:S02]  /*98d0*/  @!P1 SYNCS.PHASECHK.TRANS64 P1, [R2+URZ+0x80], R5 ;  /* 0x00008005020095a7 */ /* 0x000ee400080210ff */
[----:B---3--:R-:W-:Y:S05]  /*98e0*/  @!P1 BRA `(.L_x_49) ;  /* 0xfffffffc00f09947 */ /* 0x008fea000383ffff */
[----:B------:R-:W-:Y:S05]  /*98f0*/  BRA `(.L_x_148) ;  /* 0xffffff90009c7947 */ /* 0x000fea000383ffff */
.L_x_52:
[----:B------:R-:W-:-:S07]  /*9900*/  MOV R0, UR4 ;  /* 0x0000000400007c02 */ /* 0x000fce0008000f00 */
.L_x_149:
[----:B--2---:R2:W3:Y:S02]  /*9910*/  SYNCS.PHASECHK.TRANS64.TRYWAIT P0, [R0+URZ+0x90], R3 ;  /* 0x00009003000075a7 */ /* 0x0044e400080011ff */
[----:B---3--:R-:W-:Y:S05]  /*9920*/  @!P0 NANOSLEEP.SYNCS 0x989680 ;  /* 0x009896800000895d */ /* 0x008fea0003900000 */
[----:B------:R-:W3:Y:S02]  /*9930*/  @!P0 SYNCS.PHASECHK.TRANS64 P0, [R0+URZ+0x90], R3 ;  /* 0x00009003000085a7 */ /* 0x000ee400080010ff */
[----:B---3--:R-:W-:Y:S05]  /*9940*/  @!P0 BRA `(.L_x_149) ;  /* 0xfffffffc00f08947 */ /* 0x008fea000383ffff */
[----:B------:R-:W-:Y:S05]  /*9950*/  BRA `(.L_x_51) ;  /* 0xffffff9000f07947 */ /* 0x000fea000383ffff */
.L_x_59:
[----:B-1----:R1:W2:Y:S02]  /*9960*/  SYNCS.PHASECHK.TRANS64.TRYWAIT P1, [R0+URZ+0x80], R5 ;  /* 0x00008005000075a7 */ /* 0x0022a400080211ff */
[----:B--2---:R-:W-:Y:S05]  /*9970*/  @!P1 NANOSLEEP.SYNCS 0x989680 ;  /* 0x009896800000995d */ /* 0x004fea0003900000 */
[----:B------:R-:W2:Y:S02]  /*9980*/  @!P1 SYNCS.PHASECHK.TRANS64 P1, [R0+URZ+0x80], R5 ;  /* 0x00008005000095a7 */ /* 0x000ea400080210ff */
[----:B--2---:R-:W-:Y:S05]  /*9990*/  @!P1 BRA `(.L_x_59) ;  /* 0xfffffffc00f09947 */ /* 0x004fea000383ffff */
[----:B------:R-:W-:Y:S05]  /*99a0*/  BRA `(.L_x_150) ;  /* 0xffffff9800687947 */ /* 0x000fea000383ffff */
.L_x_60:
[----:B------:R-:W-:-:S07]  /*99b0*/  MOV R3, UR31 ;  /* 0x0000001f00037c02 */ /* 0x000fce0008000f00 */
.L_x_151:
[----:B-1----:R1:W2:Y:S02]  /*99c0*/  SYNCS.PHASECHK.TRANS64.TRYWAIT P0, [R3+URZ+0xc0], R0 ;  /* 0x0000c000030075a7 */ /* 0x0022a400080011ff */
[----:B--2---:R-:W-:Y:S05]  /*99d0*/  @!P0 NANOSLEEP.SYNCS 0x989680 ;  /* 0x009896800000895d */ /* 0x004fea0003900000 */
[----:B------:R-:W2:Y:S02]  /*99e0*/  @!P0 SYNCS.PHASECHK.TRANS64 P0, [R3+URZ+0xc0], R0 ;  /* 0x0000c000030085a7 */ /* 0x000ea400080010ff */
[----:B--2---:R-:W-:Y:S05]  /*99f0*/  @!P0 BRA `(.L_x_151) ;  /* 0xfffffffc00f08947 */ /* 0x004fea000383ffff */
[----:B------:R-:W-:Y:S05]  /*9a00*/  BRA `(.L_x_152) ;  /* 0xffffff9800b87947 */ /* 0x000fea000383ffff */
.L_x_63:
[----:B------:R-:W-:Y:S07]  /*9a10*/  MOV R0, UR5 ;  /* 0x0000000500007c02 */ /* 0x000fee0008000f00 */
.L_x_153:
[----:B-1----:R1:W2:Y:S02]  /*9a20*/  SYNCS.PHASECHK.TRANS64.TRYWAIT P0, [R0+URZ], R3 ;  /* 0x00000003000075a7 */ /* 0x0022a400080011ff */
[----:B--2---:R-:W-:Y:S05]  /*9a30*/  @!P0 NANOSLEEP.SYNCS 0x989680 ;  /* 0x009896800000895d */ /* 0x004fea0003900000 */
[----:B------:R-:W2:Y:S02]  /*9a40*/  @!P0 SYNCS.PHASECHK.TRANS64 P0, [R0+URZ], R3 ;  /* 0x00000003000085a7 */ /* 0x000ea400080010ff */
[----:B--2---:R-:W-:Y:S05]  /*9a50*/  @!P0 BRA `(.L_x_153) ;  /* 0xfffffffc00f08947 */ /* 0x004fea000383ffff */
[----:B------:R-:W-:Y:S05]  /*9a60*/  BRA `(.L_x_62) ;  /* 0xffffff9800d47947 */ /* 0x000fea000383ffff */
.L_x_66:
[----:B------:R-:W-:-:S07]  /*9a70*/  MOV R0, UR4 ;  /* 0x0000000400007c02 */ /* 0x000fce0008000f00 */
.L_x_154:
[----:B--2---:R2:W4:Y:S02]  /*9a80*/  SYNCS.PHASECHK.TRANS64.TRYWAIT P0, [R0+URZ], R3 ;  /* 0x00000003000075a7 */ /* 0x00452400080011ff */
[----:B----4-:R-:W-:Y:S05]  /*9a90*/  @!P0 NANOSLEEP.SYNCS 0x989680 ;  /* 0x009896800000895d */ /* 0x010fea0003900000 */
[----:B------:R-:W4:Y:S02]  /*9aa0*/  @!P0 SYNCS.PHASECHK.TRANS64 P0, [R0+URZ], R3 ;  /* 0x00000003000085a7 */ /* 0x000f2400080010ff */
[----:B----4-:R-:W-:Y:S05]  /*9ab0*/  @!P0 BRA `(.L_x_154) ;  /* 0xfffffffc00f08947 */ /* 0x010fea000383ffff */
[----:B------:R-:W-:Y:S05]  /*9ac0*/  BRA `(.L_x_155) ;  /* 0xffffff9c00b07947 */ /* 0x000fea000383ffff */
.L_x_67:
[----:B------:R-:W-:-:S07]  /*9ad0*/  MOV R0, UR5 ;  /* 0x0000000500007c02 */ /* 0x000fce0008000f00 */
.L_x_156:
[----:B-1----:R1:W2:Y:S02]  /*9ae0*/  SYNCS.PHASECHK.TRANS64.TRYWAIT P0, [R0+URZ], R3 ;  /* 0x00000003000075a7 */ /* 0x0022a400080011ff */
[----:B--2---:R-:W-:Y:S05]  /*9af0*/  @!P0 NANOSLEEP.SYNCS 0x989680 ;  /* 0x009896800000895d */ /* 0x004fea0003900000 */
[----:B------:R-:W2:Y:S02]  /*9b00*/  @!P0 SYNCS.PHASECHK.TRANS64 P0, [R0+URZ], R3 ;  /* 0x00000003000085a7 */ /* 0x000ea400080010ff */
[----:B--2---:R-:W-:Y:S05]  /*9b10*/  @!P0 BRA `(.L_x_156) ;  /* 0xfffffffc00f08947 */ /* 0x004fea000383ffff */
[----:B------:R-:W-:Y:S05]  /*9b20*/  BRA `(.L_x_157) ;  /* 0xffffff9c00bc7947 */ /* 0x000fea000383ffff */
.L_x_68:
[----:B------:R-:W-:-:S07]  /*9b30*/  MOV R0, UR5 ;  /* 0x0000000500007c02 */ /* 0x000fce0008000f00 */
.L_x_158:
[----:B-1----:R1:W2:Y:S02]  /*9b40*/  SYNCS.PHASECHK.TRANS64.TRYWAIT P0, [R0+URZ], R3 ;  /* 0x00000003000075a7 */ /* 0x0022a400080011ff */
[----:B--2---:R-:W-:Y:S05]  /*9b50*/  @!P0 NANOSLEEP.SYNCS 0x989680 ;  /* 0x009896800000895d */ /* 0x004fea0003900000 */
[----:B------:R-:W2:Y:S02]  /*9b60*/  @!P0 SYNCS.PHASECHK.TRANS64 P0, [R0+URZ], R3 ;  /* 0x00000003000085a7 */ /* 0x000ea400080010ff */
[----:B--2---:R-:W-:Y:S05]  /*9b70*/  @!P0 BRA `(.L_x_158) ;  /* 0xfffffffc00f08947 */ /* 0x004fea000383ffff */
[----:B------:R-:W-:Y:S05]  /*9b80*/  BRA `(.L_x_159) ;  /* 0xffffff9c00c87947 */ /* 0x000fea000383ffff */
.L_x_69:
[----:B------:R-:W-:-:S07]  /*9b90*/  MOV R0, UR4 ;  /* 0x0000000400007c02 */ /* 0x000fce0008000f00 */
.L_x_160:
[----:B-1----:R1:W2:Y:S02]  /*9ba0*/  SYNCS.PHASECHK.TRANS64.TRYWAIT P0, [R0+URZ], R3 ;  /* 0x00000003000075a7 */ /* 0x0022a400080011ff */
[----:B--2---:R-:W-:Y:S05]  /*9bb0*/  @!P0 NANOSLEEP.SYNCS 0x989680 ;  /* 0x009896800000895d */ /* 0x004fea0003900000 */
[----:B------:R-:W2:Y:S02]  /*9bc0*/  @!P0 SYNCS.PHASECHK.TRANS64 P0, [R0+URZ], R3 ;  /* 0x00000003000085a7 */ /* 0x000ea400080010ff */
[----:B--2---:R-:W-:Y:S05]  /*9bd0*/  @!P0 BRA `(.L_x_160) ;  /* 0xfffffffc00f08947 */ /* 0x004fea000383ffff */
[----:B------:R-:W-:Y:S05]  /*9be0*/  BRA `(.L_x_161) ;  /* 0xffffff9c00d47947 */ /* 0x000fea000383ffff */
.L_x_74:
[----:B-1----:R1:W2:Y:S02]  /*9bf0*/  SYNCS.PHASECHK.TRANS64.TRYWAIT P0, [R8+URZ+0x80], R5 ;  /* 0x00008005080075a7 */ /* 0x0022a400080011ff */
[----:B--2---:R-:W-:Y:S05]  /*9c00*/  @!P0 NANOSLEEP.SYNCS 0x989680 ;  /* 0x009896800000895d */ /* 0x004fea0003900000 */
[----:B------:R-:W2:Y:S02]  /*9c10*/  @!P0 SYNCS.PHASECHK.TRANS64 P0, [R8+URZ+0x80], R5 ;  /* 0x00008005080085a7 */ /* 0x000ea400080010ff */
[----:B--2---:R-:W-:Y:S05]  /*9c20*/  @!P0 BRA `(.L_x_74) ;  /* 0xfffffffc00f08947 */ /* 0x004fea000383ffff */
[----:B------:R-:W-:Y:S05]  /*9c30*/  BRA `(.L_x_162) ;  /* 0xffffffa400187947 */ /* 0x000fea000383ffff */
.L_x_77:
[----:B------:R-:W-:Y:S07]  /*9c40*/  MOV R0, UR21 ;  /* 0x0000001500007c02 */ /* 0x000fee0008000f00 */
.L_x_163:
[----:B-1----:R1:W2:Y:S02]  /*9c50*/  SYNCS.PHASECHK.TRANS64.TRYWAIT P1, [R0+URZ+0x78], R5 ;  /* 0x00007805000075a7 */ /* 0x0022a400080211ff */
[----:B--2---:R-:W-:Y:S05]  /*9c60*/  @!P1 NANOSLEEP.SYNCS 0x989680 ;  /* 0x009896800000995d */ /* 0x004fea0003900000 */
[----:B------:R-:W2:Y:S02]  /*9c70*/  @!P1 SYNCS.PHASECHK.TRANS64 P1, [R0+URZ+0x78], R5 ;  /* 0x00007805000095a7 */ /* 0x000ea400080210ff */
[----:B--2---:R-:W-:Y:S05]  /*9c80*/  @!P1 BRA `(.L_x_163) ;  /* 0xfffffffc00f09947 */ /* 0x004fea000383ffff */
[----:B------:R-:W-:Y:S05]  /*9c90*/  BRA `(.L_x_76) ;  /* 0xffffffa800947947 */ /* 0x000fea000383ffff */
.L_x_80:
[----:B-1----:R-:W-:Y:S07]  /*9ca0*/  MOV R5, UR21 ;  /* 0x0000001500057c02 */ /* 0x002fee0008000f00 */
.L_x_164:
[----:B-1----:R1:W2:Y:S02]  /*9cb0*/  SYNCS.PHASECHK.TRANS64.TRYWAIT P0, [R5+URZ+0x50], R4 ;  /* 0x00005004050075a7 */ /* 0x0022a400080011ff */
[----:B--2---:R-:W-:Y:S05]  /*9cc0*/  @!P0 NANOSLEEP.SYNCS 0x989680 ;  /* 0x009896800000895d */ /* 0x004fea0003900000 */
[----:B------:R-:W2:Y:S02]  /*9cd0*/  @!P0 SYNCS.PHASECHK.TRANS64 P0, [R5+URZ+0x50], R4 ;  /* 0x00005004050085a7 */ /* 0x000ea400080010ff */
[----:B--2---:R-:W-:Y:S05]  /*9ce0*/  @!P0 BRA `(.L_x_164) ;  /* 0xfffffffc00f08947 */ /* 0x004fea000383ffff */
[----:B------:R-:W-:Y:S05]  /*9cf0*/  BRA `(.L_x_165) ;  /* 0xffffffa800ec7947 */ /* 0x000fea000383ffff */
.L_x_81:
[----:B------:R-:W-:Y:S07]  /*9d00*/  MOV R5, UR21 ;  /* 0x0000001500057c02 */ /* 0x000fee0008000f00 */
.L_x_166:
[----:B-1----:R1:W2:Y:S02]  /*9d10*/  SYNCS.PHASECHK.TRANS64.TRYWAIT P0, [R5+URZ+0x58], R4 ;  /* 0x00005804050075a7 */ /* 0x0022a400080011ff */
[----:B--2---:R-:W-:Y:S05]  /*9d20*/  @!P0 NANOSLEEP.SYNCS 0x989680 ;  /* 0x009896800000895d */ /* 0x004fea0003900000 */
[----:B------:R-:W2:Y:S02]  /*9d30*/  @!P0 SYNCS.PHASECHK.TRANS64 P0, [R5+URZ+0x58], R4 ;  /* 0x00005804050085a7 */ /* 0x000ea400080010ff */
[----:B--2---:R-:W-:Y:S05]  /*9d40*/  @!P0 BRA `(.L_x_166) ;  /* 0xfffffffc00f08947 */ /* 0x004fea000383ffff */
[----:B------:R-:W-:Y:S05]  /*9d50*/  BRA `(.L_x_167) ;  /* 0xffffffac00247947 */ /* 0x000fea000383ffff */
.L_x_82:
[----:B-1----:R-:W-:Y:S07]  /*9d60*/  MOV R5, UR21 ;  /* 0x0000001500057c02 */ /* 0x002fee0008000f00 */
.L_x_168:
[----:B-1----:R1:W2:Y:S02]  /*9d70*/  SYNCS.PHASECHK.TRANS64.TRYWAIT P0, [R5+URZ+0x60], R4 ;  /* 0x00006004050075a7 */ /* 0x0022a400080011ff */
[----:B--2---:R-:W-:Y:S05]  /*9d80*/  @!P0 NANOSLEEP.SYNCS 0x989680 ;  /* 0x009896800000895d */ /* 0x004fea0003900000 */
[----:B------:R-:W2:Y:S02]  /*9d90*/  @!P0 SYNCS.PHASECHK.TRANS64 P0, [R5+URZ+0x60], R4 ;  /* 0x00006004050085a7 */ /* 0x000ea400080010ff */
[----:B--2---:R-:W-:Y:S05]  /*9da0*/  @!P0 BRA `(.L_x_168) ;  /* 0xfffffffc00f08947 */ /* 0x004fea000383ffff */
[----:B------:R-:W-:Y:S05]  /*9db0*/  BRA `(.L_x_169) ;  /* 0xffffffac00687947 */ /* 0x000fea000383ffff */
.L_x_83:
[----:B-1----:R-:W-:Y:S07]  /*9dc0*/  MOV R5, UR21 ;  /* 0x0000001500057c02 */ /* 0x002fee0008000f00 */
.L_x_170:
[----:B-1----:R1:W2:Y:S02]  /*9dd0*/  SYNCS.PHASECHK.TRANS64.TRYWAIT P0, [R5+URZ+0x68], R4 ;  /* 0x00006804050075a7 */ /* 0x0022a400080011ff */
[----:B--2---:R-:W-:Y:S05]  /*9de0*/  @!P0 NANOSLEEP.SYNCS 0x989680 ;  /* 0x009896800000895d */ /* 0x004fea0003900000 */
[----:B------:R-:W2:Y:S02]  /*9df0*/  @!P0 SYNCS.PHASECHK.TRANS64 P0, [R5+URZ+0x68], R4 ;  /* 0x00006804050085a7 */ /* 0x000ea400080010ff */
[----:B--2---:R-:W-:Y:S05]  /*9e00*/  @!P0 BRA `(.L_x_170) ;  /* 0xfffffffc00f08947 */ /* 0x004fea000383ffff */
[----:B------:R-:W-:Y:S05]  /*9e10*/  BRA `(.L_x_171) ;  /* 0xffffffac00b07947 */ /* 0x000fea000383ffff */
.L_x_85:
[----:B------:R-:W-:-:S07]  /*9e20*/  MOV R0, UR21 ;  /* 0x0000001500007c02 */ /* 0x000fce0008000f00 */
.L_x_172:
[----:B-1----:R1:W2:Y:S02]  /*9e30*/  SYNCS.PHASECHK.TRANS64.TRYWAIT P0, [R0+URZ+0x50], R3 ;  /* 0x00005003000075a7 */ /* 0x0022a400080011ff */
[----:B--2---:R-:W-:Y:S05]  /*9e40*/  @!P0 NANOSLEEP.SYNCS 0x989680 ;  /* 0x009896800000895d */ /* 0x004fea0003900000 */
[----:B------:R-:W2:Y:S02]  /*9e50*/  @!P0 SYNCS.PHASECHK.TRANS64 P0, [R0+URZ+0x50], R3 ;  /* 0x00005003000085a7 */ /* 0x000ea400080010ff */
[----:B--2---:R-:W-:Y:S05]  /*9e60*/  @!P0 BRA `(.L_x_172) ;  /* 0xfffffffc00f08947 */ /* 0x004fea000383ffff */
[----:B------:R-:W-:Y:S05]  /*9e70*/  BRA `(.L_x_173) ;  /* 0xffffffb000287947 */ /* 0x000fea000383ffff */
.L_x_86:
[----:B-1----:R-:W-:-:S07]  /*9e80*/  MOV R0, UR21 ;  /* 0x0000001500007c02 */ /* 0x002fce0008000f00 */
.L_x_174:
[----:B-1----:R1:W2:Y:S02]  /*9e90*/  SYNCS.PHASECHK.TRANS64.TRYWAIT P0, [R0+URZ+0x58], R3 ;  /* 0x00005803000075a7 */ /* 0x0022a400080011ff */
[----:B--2---:R-:W-:Y:S05]  /*9ea0*/  @!P0 NANOSLEEP.SYNCS 0x989680 ;  /* 0x009896800000895d */ /* 0x004fea0003900000 */
[----:B------:R-:W2:Y:S02]  /*9eb0*/  @!P0 SYNCS.PHASECHK.TRANS64 P0, [R0+URZ+0x58], R3 ;  /* 0x00005803000085a7 */ /* 0x000ea400080010ff */
[----:B--2---:R-:W-:Y:S05]  /*9ec0*/  @!P0 BRA `(.L_x_174) ;  /* 0xfffffffc00f08947 */ /* 0x004fea000383ffff */
[----:B------:R-:W-:Y:S05]  /*9ed0*/  BRA `(.L_x_175) ;  /* 0xffffffb000187947 */ /* 0x000fea000383ffff */
.L_x_87:
[----:B-1----:R-:W-:-:S07]  /*9ee0*/  MOV R0, UR21 ;  /* 0x0000001500007c02 */ /* 0x002fce0008000f00 */
.L_x_176:
[----:B-1----:R1:W2:Y:S02]  /*9ef0*/  SYNCS.PHASECHK.TRANS64.TRYWAIT P0, [R0+URZ+0x60], R3 ;  /* 0x00006003000075a7 */ /* 0x0022a400080011ff */
[----:B--2---:R-:W-:Y:S05]  /*9f00*/  @!P0 NANOSLEEP.SYNCS 0x989680 ;  /* 0x009896800000895d */ /* 0x004fea0003900000 */
[----:B------:R-:W2:Y:S02]  /*9f10*/  @!P0 SYNCS.PHASECHK.TRANS64 P0, [R0+URZ+0x60], R3 ;  /* 0x00006003000085a7 */ /* 0x000ea400080010ff */
[----:B--2---:R-:W-:Y:S05]  /*9f20*/  @!P0 BRA `(.L_x_176) ;  /* 0xfffffffc00f08947 */ /* 0x004fea000383ffff */
[----:B------:R-:W-:Y:S05]  /*9f30*/  BRA `(.L_x_177) ;  /* 0xffffffb000087947 */ /* 0x000fea000383ffff */
.L_x_89:
[----:B-1----:R1:W2:Y:S02]  /*9f40*/  SYNCS.PHASECHK.TRANS64.TRYWAIT P0, [R3+URZ+0x80], R0 ;  /* 0x00008000030075a7 */ /* 0x0022a400080011ff */
[----:B--2---:R-:W-:Y:S05]  /*9f50*/  @!P0 NANOSLEEP.SYNCS 0x989680 ;  /* 0x009896800000895d */ /* 0x004fea0003900000 */
[----:B------:R-:W2:Y:S02]  /*9f60*/  @!P0 SYNCS.PHASECHK.TRANS64 P0, [R3+URZ+0x80], R0 ;  /* 0x00008000030085a7 */ /* 0x000ea400080010ff */
[----:B--2---:R-:W-:Y:S05]  /*9f70*/  @!P0 BRA `(.L_x_89) ;  /* 0xfffffffc00f08947 */ /* 0x004fea000383ffff */
[----:B------:R-:W-:Y:S05]  /*9f80*/  BRA `(.L_x_178) ;  /* 0xffffffb000d47947 */ /* 0x000fea000383ffff */
.L_x_100:
[----:B-1----:R-:W-:Y:S04]  /*9f90*/  MOV R0, UR44 ;  /* 0x0000002c00007c02 */ /* 0x002fe80008000f00 */
[----:B------:R1:W2:Y:S03]  /*9fa0*/  SYNCS.PHASECHK.TRANS64.TRYWAIT P1, [R0+URZ+0x30], R5 ;  /* 0x00003005000075a7 */ /* 0x0002a600080211ff */
[----:B--2---:R-:W-:Y:S05]  /*9fb0*/  @!P1 NANOSLEEP.SYNCS 0x989680 ;  /* 0x009896800000995d */ /* 0x004fea0003900000 */
[----:B------:R-:W2:Y:S02]  /*9fc0*/  @!P1 SYNCS.PHASECHK.TRANS64 P1, [R0+URZ+0x30], R5 ;  /* 0x00003005000095a7 */ /* 0x000ea400080210ff */
[----:B--2---:R-:W-:Y:S05]  /*9fd0*/  @!P1 BRA `(.L_x_100) ;  /* 0xfffffffc00ec9947 */ /* 0x004fea000383ffff */
[----:B------:R-:W-:Y:S05]  /*9fe0*/  BRA `(.L_x_99) ;  /* 0xffffffc000687947 */ /* 0x000fea000383ffff */
.L_x_102:
[----:B-1----:R1:W4:Y:S02]  /*9ff0*/  SYNCS.PHASECHK.TRANS64.TRYWAIT P0, [R98+URZ+0xa0], R3 ;  /* 0x0000a003620075a7 */ /* 0x00232400080011ff */
[----:B----4-:R-:W-:Y:S05]  /*a000*/  @!P0 NANOSLEEP.SYNCS 0x989680 ;  /* 0x009896800000895d */ /* 0x010fea0003900000 */
[----:B------:R-:W4:Y:S02]  /*a010*/  @!P0 SYNCS.PHASECHK.TRANS64 P0, [R98+URZ+0xa0], R3 ;  /* 0x0000a003620085a7 */ /* 0x000f2400080010ff */
[----:B----4-:R-:W-:Y:S05]  /*a020*/  @!P0 BRA `(.L_x_102) ;  /* 0xfffffffc00f08947 */ /* 0x010fea000383ffff */
[----:B------:R-:W-:Y:S05]  /*a030*/  BRA `(.L_x_101) ;  /* 0xffffffc000947947 */ /* 0x000fea000383ffff */
.L_x_111:
[----:B--2---:R2:W3:Y:S02]  /*a040*/  SYNCS.PHASECHK.TRANS64.TRYWAIT P0, [R3+URZ+0x30], R0 ;  /* 0x00003000030075a7 */ /* 0x0044e400080011ff */
[----:B---3--:R-:W-:Y:S05]  /*a050*/  @!P0 NANOSLEEP.SYNCS 0x989680 ;  /* 0x009896800000895d */ /* 0x008fea0003900000 */
[----:B------:R-:W3:Y:S02]  /*a060*/  @!P0 SYNCS.PHASECHK.TRANS64 P0, [R3+URZ+0x30], R0 ;  /* 0x00003000030085a7 */ /* 0x000ee400080010ff */
[----:B---3--:R-:W-:Y:S05]  /*a070*/  @!P0 BRA `(.L_x_111) ;  /* 0xfffffffc00f08947 */ /* 0x008fea000383ffff */
[----:B------:R-:W-:Y:S05]  /*a080*/  BRA `(.L_x_110) ;  /* 0xffffffcc00787947 */ /* 0x000fea000383ffff */
.L_x_119:
[----:B-1----:R1:W3:Y:S02]  /*a090*/  SYNCS.PHASECHK.TRANS64.TRYWAIT P0, [R63+URZ+0x30], R4 ;  /* 0x000030043f0075a7 */ /* 0x0022e400080011ff */
[----:B---3--:R-:W-:Y:S05]  /*a0a0*/  @!P0 NANOSLEEP.SYNCS 0x989680 ;  /* 0x009896800000895d */ /* 0x008fea0003900000 */
[----:B------:R-:W3:Y:S02]  /*a0b0*/  @!P0 SYNCS.PHASECHK.TRANS64 P0, [R63+URZ+0x30], R4 ;  /* 0x000030043f0085a7 */ /* 0x000ee400080010ff */
[----:B---3--:R-:W-:Y:S05]  /*a0c0*/  @!P0 BRA `(.L_x_119) ;  /* 0xfffffffc00f08947 */ /* 0x008fea000383ffff */
[----:B------:R-:W-:Y:S05]  /*a0d0*/  BRA `(.L_x_118) ;  /* 0xffffffd800807947 */ /* 0x000fea000383ffff */
.L_x_127:
[----:B-1----:R1:W3:Y:S02]  /*a0e0*/  SYNCS.PHASECHK.TRANS64.TRYWAIT P0, [R108+URZ+0x30], R3 ;  /* 0x000030036c0075a7 */ /* 0x0022e400080011ff */
[----:B---3--:R-:W-:Y:S05]  /*a0f0*/  @!P0 NANOSLEEP.SYNCS 0x989680 ;  /* 0x009896800000895d */ /* 0x008fea0003900000 */
[----:B------:R-:W3:Y:S02]  /*a100*/  @!P0 SYNCS.PHASECHK.TRANS64 P0, [R108+URZ+0x30], R3 ;  /* 0x000030036c0085a7 */ /* 0x000ee400080010ff */
[----:B---3--:R-:W-:Y:S05]  /*a110*/  @!P0 BRA `(.L_x_127) ;  /* 0xfffffffc00f08947 */ /* 0x008fea000383ffff */
[----:B------:R-:W-:Y:S05]  /*a120*/  BRA `(.L_x_126) ;  /* 0xffffffe400847947 */ /* 0x000fea000383ffff */
        .weak           $__internal_0_$__cuda_sm10x_tcgen05_guardrail_trap_col_being_dealloced_not_returned_by_alloc
        .type           $__internal_0_$__cuda_sm10x_tcgen05_guardrail_trap_col_being_dealloced_not_returned_by_alloc,@function
        .size           $__internal_0_$__cuda_sm10x_tcgen05_guardrail_trap_col_being_dealloced_not_returned_by_alloc,($__internal_1_$__cuda_sm10x_tcgen05_guardrail_trap_phase_invalid_during_alloc - $__internal_0_$__cuda_sm10x_tcgen05_guardrail_trap_col_being_dealloced_not_returned_by_alloc)
$__internal_0_$__cuda_sm10x_tcgen05_guardrail_trap_col_being_dealloced_not_returned_by_alloc:
[----:B------:R-:W-:Y:S05]  /*a130*/  BPT.TRAP 0x1 ;  /* 0x000000040000795c */ /* 0x000fea0000300000 */
[----:B------:R-:W-:-:S04]  /*a140*/  HFMA2 R3, -RZ, RZ, 0, 0 ;  /* 0x00000000ff037431 */ /* 0x000fc800000001ff */
[----:B------:R-:W-:Y:S05]  /*a150*/  RET.REL.NODEC R2 `(_ZN7cutlass13device_kernelINS_4gemm6kernel13GemmUniversalIN4cute5tupleIJiiiiEEENS1_10collective13CollectiveMmaINS1_35MainloopSm100TmaUmmaWarpSpecializedILi3ELi2ELi4ENS5_IJNS4_1CILi2EEENSA_ILi1EEESC_EEEEENS5_IJNSA_ILi64EEENSA_ILi256EEESF_EEENS_10bfloat16_tENS5_IJlSC_lEEESI_SJ_NS4_8TiledMMAINS4_8MMA_AtomIJNS4_20SM100_MMA_F16BF16_SSISI_SI_fLi64ELi256ELNS4_4UMMA5MajorE0ELSO_0ELNSN_7ScaleInE0ELSP_0EEEEEENS4_6LayoutINS5_IJSC_SC_SC_EEENS5_IJNSA_ILi0EEESU_SU_EEEEENS5_IJNS4_10UnderscoreESX_SX_EEEEENS4_13SM90_TMA_LOADENS4_14ComposedLayoutINS4_7SwizzleILi3ELi4ELi3EEENS4_18smem_ptr_flag_bitsILi16EEENSS_INS5_IJNSA_ILi8EEESF_EEENS5_IJSF_SC_EEEEEEEvNS4_8identityENS4_23SM90_TMA_LOAD_MULTICASTES1A_vS1B_EENS_8epilogue10collective18CollectiveEpilogueINS1E_23Sm100TmaWarpSpecializedILi4ELi2ELi32ELb1ELb0EEEJSH_NS5_IJNSS_ISF_SC_EES1J_EEESI_SJ_SI_SJ_NS1E_6fusion15FusionCallbacksIS1I_NS1L_17LinearCombinationISI_fSI_fLNS_15FloatRoundStyleE2EEESH_S1K_JEEENS4_5SM1004TMEM4LOAD26SM100_TMEM_LOAD_16dp256b8xES10_S1A_NS4_17SM75_U32x4_LDSM_NENS4_14SM90_TMA_STOREES1A_NS4_17SM90_U32x4_STSM_NENS4_39AutoVectorizingCopyWithAssumedAlignmentILi128EEEEEEvvEEEEvNT_6ParamsE) ;  /* 0xffffff5c02a87950 */ /* 0x000fea0003c3ffff */
        .weak           $__internal_1_$__cuda_sm10x_tcgen05_guardrail_trap_phase_invalid_during_alloc
        .type           $__internal_1_$__cuda_sm10x_tcgen05_guardrail_trap_phase_invalid_during_alloc,@function
        .size           $__internal_1_$__cuda_sm10x_tcgen05_guardrail_trap_phase_invalid_during_alloc,($__internal_2_$__cuda_sm10x_tcgen05_guardrail_trap_unallocated_columns_being_dealloced - $__internal_1_$__cuda_sm10x_tcgen05_guardrail_trap_phase_invalid_during_alloc)
$__internal_1_$__cuda_sm10x_tcgen05_guardrail_trap_phase_invalid_during_alloc:
[----:B------:R-:W-:Y:S05]  /*a160*/  BPT.TRAP 0x1 ;  /* 0x000000040000795c */ /* 0x000fea0000300000 */
[----:B------:R-:W-:-:S04]  /*a170*/  MOV R5, 0x0 ;  /* 0x0000000000057802 */ /* 0x000fc80000000f00 */
[----:B------:R-:W-:Y:S05]  /*a180*/  RET.REL.NODEC R4 `(_ZN7cutlass13device_kernelINS_4gemm6kernel13GemmUniversalIN4cute5tupleIJiiiiEEENS1_10collective13CollectiveMmaINS1_35MainloopSm100TmaUmmaWarpSpecializedILi3ELi2ELi4ENS5_IJNS4_1CILi2EEENSA_ILi1EEESC_EEEEENS5_IJNSA_ILi64EEENSA_ILi256EEESF_EEENS_10bfloat16_tENS5_IJlSC_lEEESI_SJ_NS4_8TiledMMAINS4_8MMA_AtomIJNS4_20SM100_MMA_F16BF16_SSISI_SI_fLi64ELi256ELNS4_4UMMA5MajorE0ELSO_0ELNSN_7ScaleInE0ELSP_0EEEEEENS4_6LayoutINS5_IJSC_SC_SC_EEENS5_IJNSA_ILi0EEESU_SU_EEEEENS5_IJNS4_10UnderscoreESX_SX_EEEEENS4_13SM90_TMA_LOADENS4_14ComposedLayoutINS4_7SwizzleILi3ELi4ELi3EEENS4_18smem_ptr_flag_bitsILi16EEENSS_INS5_IJNSA_ILi8EEESF_EEENS5_IJSF_SC_EEEEEEEvNS4_8identityENS4_23SM90_TMA_LOAD_MULTICASTES1A_vS1B_EENS_8epilogue10collective18CollectiveEpilogueINS1E_23Sm100TmaWarpSpecializedILi4ELi2ELi32ELb1ELb0EEEJSH_NS5_IJNSS_ISF_SC_EES1J_EEESI_SJ_SI_SJ_NS1E_6fusion15FusionCallbacksIS1I_NS1L_17LinearCombinationISI_fSI_fLNS_15FloatRoundStyleE2EEESH_S1K_JEEENS4_5SM1004TMEM4LOAD26SM100_TMEM_LOAD_16dp256b8xES10_S1A_NS4_17SM75_U32x4_LDSM_NENS4_14SM90_TMA_STOREES1A_NS4_17SM90_U32x4_STSM_NENS4_39AutoVectorizingCopyWithAssumedAlignmentILi128EEEEEEvvEEEEvNT_6ParamsE) ;  /* 0xffffff5c049c7950 */ /* 0x000fea0003c3ffff */
        .weak           $__internal_2_$__cuda_sm10x_tcgen05_guardrail_trap_unallocated_columns_being_dealloced
        .type           $__internal_2_$__cuda_sm10x_tcgen05_guardrail_trap_unallocated_columns_being_dealloced,@function
        .size           $__internal_2_$__cuda_sm10x_tcgen05_guardrail_trap_unallocated_columns_being_dealloced,(.L_x_180 - $__internal_2_$__cuda_sm10x_tcgen05_guardrail_trap_unallocated_columns_being_dealloced)
$__internal_2_$__cuda_sm10x_tcgen05_guardrail_trap_unallocated_columns_being_dealloced:
[----:B------:R-:W-:Y:S05]  /*a190*/  BPT.TRAP 0x1 ;  /* 0x000000040000795c */ /* 0x000fea0000300000 */
[----:B------:R-:W-:-:S04]  /*a1a0*/  HFMA2 R3, -RZ, RZ, 0, 0 ;  /* 0x00000000ff037431 */ /* 0x000fc800000001ff */
[----:B------:R-:W-:Y:S05]  /*a1b0*/  RET.REL.NODEC R2 `(_ZN7cutlass13device_kernelINS_4gemm6kernel13GemmUniversalIN4cute5tupleIJiiiiEEENS1_10collective13CollectiveMmaINS1_35MainloopSm100TmaUmmaWarpSpecializedILi3ELi2ELi4ENS5_IJNS4_1CILi2EEENSA_ILi1EEESC_EEEEENS5_IJNSA_ILi64EEENSA_ILi256EEESF_EEENS_10bfloat16_tENS5_IJlSC_lEEESI_SJ_NS4_8TiledMMAINS4_8MMA_AtomIJNS4_20SM100_MMA_F16BF16_SSISI_SI_fLi64ELi256ELNS4_4UMMA5MajorE0ELSO_0ELNSN_7ScaleInE0ELSP_0EEEEEENS4_6LayoutINS5_IJSC_SC_SC_EEENS5_IJNSA_ILi0EEESU_SU_EEEEENS5_IJNS4_10UnderscoreESX_SX_EEEEENS4_13SM90_TMA_LOADENS4_14ComposedLayoutINS4_7SwizzleILi3ELi4ELi3EEENS4_18smem_ptr_flag_bitsILi16EEENSS_INS5_IJNSA_ILi8EEESF_EEENS5_IJSF_SC_EEEEEEEvNS4_8identityENS4_23SM90_TMA_LOAD_MULTICASTES1A_vS1B_EENS_8epilogue10collective18CollectiveEpilogueINS1E_23Sm100TmaWarpSpecializedILi4ELi2ELi32ELb1ELb0EEEJSH_NS5_IJNSS_ISF_SC_EES1J_EEESI_SJ_SI_SJ_NS1E_6fusion15FusionCallbacksIS1I_NS1L_17LinearCombinationISI_fSI_fLNS_15FloatRoundStyleE2EEESH_S1K_JEEENS4_5SM1004TMEM4LOAD26SM100_TMEM_LOAD_16dp256b8xES10_S1A_NS4_17SM75_U32x4_LDSM_NENS4_14SM90_TMA_STOREES1A_NS4_17SM90_U32x4_STSM_NENS4_39AutoVectorizingCopyWithAssumedAlignmentILi128EEEEEEvvEEEEvNT_6ParamsE) ;  /* 0xffffff5c02907950 */ /* 0x000fea0003c3ffff */
.L_x_179:
[----:B------:R-:W-:-:S00]  /*a1c0*/  BRA `(.L_x_179) ;  /* 0xfffffffc00fc7947 */ /* 0x000fc0000383ffff */
[----:B------:R-:W-:-:S00]  /*a1d0*/  NOP ;  /* 0x0000000000007918 */ /* 0x000fc00000000000 */
        /* <DEDUP_REMOVED lines=10> */
.L_x_180:


//--------------------- .nv.global.init           --------------------------
	.section	.nv.global.init,"aw",@progbits
.nv.global.init:
	.type		$str$27,@object
	.size		$str$27,($str$28 - $str$27)
$str$27:
        /*0000*/ 	.byte	0x28, 0x61, 0x64, 0x64, 0x72, 0x65, 0x73, 0x73, 0x20, 0x26, 0x20, 0x6d, 0x61, 0x73, 0x6b, 0x29
        /*0010*/ 	.byte	0x20, 0x3d, 0x3d, 0x20, 0x30, 0x00
	.type		$str$28,@object
	.size		$str$28,($str$26 - $str$28)
$str$28:
        /*0016*/ 	.byte	0x2f, 0x74, 0x6d, 0x70, 0x2f, 0x63, 0x75, 0x74, 0x6c, 0x61, 0x73, 0x73, 0x5f, 0x73, 0x77, 0x65
        /*0026*/ 	.byte	0x65, 0x70, 0x5f, 0x73, 0x72, 0x63, 0x2f, 0x69, 0x6e, 0x63, 0x6c, 0x75, 0x64, 0x65, 0x2f, 0x63
        /*0036*/ 	.byte	0x75, 0x74, 0x65, 0x2f, 0x70, 0x6f, 0x69, 0x6e, 0x74, 0x65, 0x72, 0x5f, 0x66, 0x6c, 0x61, 0x67
        /*0046*/ 	.byte	0x67, 0x65, 0x64, 0x2e, 0x68, 0x70, 0x70, 0x00
	.type		$str$26,@object
	.size		$str$26,($str$25 - $str$26)
$str$26:
        /*004e*/ 	.byte	0x2f, 0x74, 0x6d, 0x70, 0x2f, 0x63, 0x75, 0x74, 0x6c, 0x61, 0x73, 0x73, 0x5f, 0x73, 0x77, 0x65
        /*005e*/ 	.byte	0x65, 0x70, 0x5f, 0x73, 0x72, 0x63, 0x2f, 0x69, 0x6e, 0x63, 0x6c, 0x75, 0x64, 0x65, 0x2f, 0x63
        /*006e*/ 	.byte	0x75, 0x74, 0x65, 0x2f, 0x61, 0x74, 0x6f, 0x6d, 0x2f, 0x63, 0x6f, 0x70, 0x79, 0x5f, 0x74, 0x72
        /*007e*/ 	.byte	0x61, 0x69, 0x74, 0x73, 0x5f, 0x73, 0x6d, 0x31, 0x30, 0x30, 0x2e, 0x68, 0x70, 0x70, 0x00
	.type		$str$25,@object
	.size		$str$25,(__unnamed_1 - $str$25)
$str$25:
        /*008d*/ 	.byte	0x28, 0x28, 0x75, 0x69, 0x6e, 0x74, 0x33, 0x32, 0x5f, 0x74, 0x28, 0x74, 0x68, 0x72, 0x65, 0x61
        /*009d*/ 	.byte	0x64, 0x49, 0x64, 0x78, 0x2e, 0x78, 0x29, 0x20, 0x2f, 0x20, 0x33, 0x32, 0x29, 0x20, 0x25, 0x20
        /*00ad*/ 	.byte	0x34, 0x29, 0x20, 0x3d, 0x3d, 0x20, 0x28, 0x28, 0x28, 0x74, 0x6d, 0x65, 0x6d, 0x5f, 0x61, 0x64
        /*00bd*/ 	.byte	0x64, 0x72, 0x20, 0x3e, 0x3e, 0x20, 0x31, 0x36, 0x29, 0x20, 0x2f, 0x20, 0x33, 0x32, 0x29, 0x20
        /*00cd*/ 	.byte	0x25, 0x20, 0x34, 0x29, 0x00
	.type		__unnamed_1,@object
	.size		__unnamed_1,(__unnamed_2 - __unnamed_1)
__unnamed_1:
        /*00d2*/ 	.byte	0x61, 0x75, 0x74, 0x6f, 0x20, 0x63, 0x75, 0x74, 0x65, 0x3a, 0x3a, 0x61, 0x73, 0x5f, 0x70, 0x6f
        /* <DEDUP_REMOVED lines=24> */
        /*0262*/ 	.byte	0x30, 0x39, 0x36, 0x3e, 0x3e, 0x3e, 0x3e, 0x5d, 0x00
	.type		__unnamed_2,@object
	.size		__unnamed_2,(.L_2 - __unnamed_2)
__unnamed_2:
        /* <DEDUP_REMOVED lines=46> */
        /*054b*/ 	.byte	0x75, 0x74, 0x65, 0x3a, 0x3a, 0x43, 0x3c, 0x30, 0x3e, 0x3e, 0x3e, 0x3e, 0x5d, 0x00
.L_2:


//--------------------- .nv.shared._ZN7cutlass13device_kernelINS_4gemm6kernel13GemmUniversalIN4cute5tupleIJiiiiEEENS1_10collective13CollectiveMmaINS1_35MainloopSm100TmaUmmaWarpSpecializedILi3ELi2ELi4ENS5_IJNS4_1CILi2EEENSA_ILi1EEESC_EEEEENS5_IJNSA_ILi64EEENSA_ILi256EEESF_EEENS_10bfloat16_tENS5_IJlSC_lEEESI_SJ_NS4_8TiledMMAINS4_8MMA_AtomIJNS4_20SM100_MMA_F16BF16_SSISI_SI_fLi64ELi256ELNS4_4UMMA5MajorE0ELSO_0ELNSN_7ScaleInE0ELSP_0EEEEEENS4_6LayoutINS5_IJSC_SC_SC_EEENS5_IJNSA_ILi0EEESU_SU_EEEEENS5_IJNS4_10UnderscoreESX_SX_EEEEENS4_13SM90_TMA_LOADENS4_14ComposedLayoutINS4_7SwizzleILi3ELi4ELi3EEENS4_18smem_ptr_flag_bitsILi16EEENSS_INS5_IJNSA_ILi8EEESF_EEENS5_IJSF_SC_EEEEEEEvNS4_8identityENS4_23SM90_TMA_LOAD_MULTICASTES1A_vS1B_EENS_8epilogue10collective18CollectiveEpilogueINS1E_23Sm100TmaWarpSpecializedILi4ELi2ELi32ELb1ELb0EEEJSH_NS5_IJNSS_ISF_SC_EES1J_EEESI_SJ_SI_SJ_NS1E_6fusion15FusionCallbacksIS1I_NS1L_17LinearCombinationISI_fSI_fLNS_15FloatRoundStyleE2EEESH_S1K_JEEENS4_5SM1004TMEM4LOAD26SM100_TMEM_LOAD_16dp256b8xES10_S1A_NS4_17SM75_U32x4_LDSM_NENS4_14SM90_TMA_STOREES1A_NS4_17SM90_U32x4_STSM_NENS4_39AutoVectorizingCopyWithAssumedAlignmentILi128EEEEEEvvEEEEvNT_6ParamsE --------------------------
	.section	.nv.shared._ZN7cutlass13device_kernelINS_4gemm6kernel13GemmUniversalIN4cute5tupleIJiiiiEEENS1_10collective13CollectiveMmaINS1_35MainloopSm100TmaUmmaWarpSpecializedILi3ELi2ELi4ENS5_IJNS4_1CILi2EEENSA_ILi1EEESC_EEEEENS5_IJNSA_ILi64EEENSA_ILi256EEESF_EEENS_10bfloat16_tENS5_IJlSC_lEEESI_SJ_NS4_8TiledMMAINS4_8MMA_AtomIJNS4_20SM100_MMA_F16BF16_SSISI_SI_fLi64ELi256ELNS4_4UMMA5MajorE0ELSO_0ELNSN_7ScaleInE0ELSP_0EEEEEENS4_6LayoutINS5_IJSC_SC_SC_EEENS5_IJNSA_ILi0EEESU_SU_EEEEENS5_IJNS4_10UnderscoreESX_SX_EEEEENS4_13SM90_TMA_LOADENS4_14ComposedLayoutINS4_7SwizzleILi3ELi4ELi3EEENS4_18smem_ptr_flag_bitsILi16EEENSS_INS5_IJNSA_ILi8EEESF_EEENS5_IJSF_SC_EEEEEEEvNS4_8identityENS4_23SM90_TMA_LOAD_MULTICASTES1A_vS1B_EENS_8epilogue10collective18CollectiveEpilogueINS1E_23Sm100TmaWarpSpecializedILi4ELi2ELi32ELb1ELb0EEEJSH_NS5_IJNSS_ISF_SC_EES1J_EEESI_SJ_SI_SJ_NS1E_6fusion15FusionCallbacksIS1I_NS1L_17LinearCombinationISI_fSI_fLNS_15FloatRoundStyleE2EEESH_S1K_JEEENS4_5SM1004TMEM4LOAD26SM100_TMEM_LOAD_16dp256b8xES10_S1A_NS4_17SM75_U32x4_LDSM_NENS4_14SM90_TMA_STOREES1A_NS4_17SM90_U32x4_STSM_NENS4_39AutoVectorizingCopyWithAssumedAlignmentILi128EEEEEEvvEEEEvNT_6ParamsE,"aw",@nobits
	.sectionflags	@""
	.align	16
	.zero		1024


//--------------------- .nv.shared.reserved.0     --------------------------
	.section	.nv.shared.reserved.0,"aw",@nobits
	.weak		__nv_reservedSMEM_offset_0_alias
	.size		__nv_reservedSMEM_offset_0_alias, 0, 64
	.other		__nv_reservedSMEM_offset_0_alias,@"STO_CUDA_RESERVED_SHARED STV_DEFAULT"
__nv_reservedSMEM_offset_0_alias:
	.zero		0
.nv.shared.reserved.0:
	.zero		64
	.weak		__nv_reservedSMEM_tcgen05_partition
	.type		__nv_reservedSMEM_tcgen05_partition,@object
	.size		__nv_reservedSMEM_tcgen05_partition,(.L_0 - __nv_reservedSMEM_tcgen05_partition)
__nv_reservedSMEM_tcgen05_partition:
	.zero		32
.L_0:


//--------------------- .nv.global                --------------------------
	.section	.nv.global,"aw",@nobits
.nv.global:
	.type		_ZN39_INTERNAL_76690863_4_k_cu_305c868a_85214cute1_E,@object
	.size		_ZN39_INTERNAL_76690863_4_k_cu_305c868a_85214cute1_E,(_ZN39_INTERNAL_76690863_4_k_cu_305c868a_85214cuda3std3__45__cpo6cbeginE - _ZN39_INTERNAL_76690863_4_k_cu_305c868a_85214cute1_E)
_ZN39_INTERNAL_76690863_4_k_cu_305c868a_85214cute1_E:
	.zero		1
	.type		_ZN39_INTERNAL_76690863_4_k_cu_305c868a_85214cuda3std3__45__cpo6cbeginE,@object
	.size		_ZN39_INTERNAL_76690863_4_k_cu_305c868a_85214cuda3std3__45__cpo6cbeginE,(_ZN39_INTERNAL_76690863_4_k_cu_305c868a_85214cuda3std3__48in_placeE - _ZN39_INTERNAL_76690863_4_k_cu_305c868a_85214cuda3std3__45__cpo6cbeginE)
_ZN39_INTERNAL_76690863_4_k_cu_305c868a_85214cuda3std3__45__cpo6cbeginE:
	.zero		1
	.type		_ZN39_INTERNAL_76690863_4_k_cu_305c868a_85214cuda3std3__48in_placeE,@object
	.size		_ZN39_INTERNAL_76690863_4_k_cu_305c868a_85214cuda3std3__48in_placeE,(_ZN39_INTERNAL_76690863_4_k_cu_305c868a_85214cuda3std6ranges3__45__cpo9iter_moveE - _ZN39_INTERNAL_76690863_4_k_cu_305c868a_85214cuda3std3__48in_placeE)
_ZN39_INTERNAL_76690863_4_k_cu_305c868a_85214cuda3std3__48in_placeE:
	.zero		1
	.type		_ZN39_INTERNAL_76690863_4_k_cu_305c868a_85214cuda3std6ranges3__45__cpo9iter_moveE,@object
	.size		_ZN39_INTERNAL_76690863_4_k_cu_305c868a_85214cuda3std6ranges3__45__cpo9iter_moveE,(_ZN39_INTERNAL_76690863_4_k_cu_305c868a_85214cuda3std3__45__cpo5beginE - _ZN39_INTERNAL_76690863_4_k_cu_305c868a_85214cuda3std6ranges3__45__cpo9iter_moveE)
_ZN39_INTERNAL_76690863_4_k_cu_305c868a_85214cuda3std6ranges3__45__cpo9iter_moveE:
	.zero		1
	.type		_ZN39_INTERNAL_76690863_4_k_cu_305c868a_85214cuda3std3__45__cpo5beginE,@object
	.size		_ZN39_INTERNAL_76690863_4_k_cu_305c868a_85214cuda3std3__45__cpo5beginE,(_ZN39_INTERNAL_76690863_4_k_cu_305c868a_85214cuda3std3__441_GLOBAL__N__76690863_4_k_cu_305c868a_85216ignoreE - _ZN39_INTERNAL_76690863_4_k_cu_305c868a_85214cuda3std3__45__cpo5beginE)
_ZN39_INTERNAL_76690863_4_k_cu_305c868a_85214cuda3std3__45__cpo5beginE:
	.zero		1
	.type		_ZN39_INTERNAL_76690863_4_k_cu_305c868a_85214cuda3std3__441_GLOBAL__N__76690863_4_k_cu_305c868a_85216ignoreE,@object
	.size		_ZN39_INTERNAL_76690863_4_k_cu_305c868a_85214cuda3std3__441_GLOBAL__N__76690863_4_k_cu_305c868a_85216ignoreE,(_ZN39_INTERNAL_76690863_4_k_cu_305c868a_85214cute7productE - _ZN39_INTERNAL_76690863_4_k_cu_305c868a_85214cuda3std3__441_GLOBAL__N__76690863_4_k_cu_305c868a_85216ignoreE)
_ZN39_INTERNAL_76690863_4_k_cu_305c868a_85214cuda3std3__441_GLOBAL__N__76690863_4_k_cu_305c868a_85216ignoreE:
	.zero		1
	.type		_ZN39_INTERNAL_76690863_4_k_cu_305c868a_85214cute7productE,@object
	.size		_ZN39_INTERNAL_76690863_4_k_cu_305c868a_85214cute7productE,(_ZN39_INTERNAL_76690863_4_k_cu_305c868a_85214cuda3std3__45__cpo3endE - _ZN39_INTERNAL_76690863_4_k_cu_305c868a_85214cute7productE)
_ZN39_INTERNAL_76690863_4_k_cu_305c868a_85214cute7productE:
	.zero		1
	.type		_ZN39_INTERNAL_76690863_4_k_cu_305c868a_85214cuda3std3__45__cpo3endE,@object
	.size		_ZN39_INTERNAL_76690863_4_k_cu_305c868a_85214cuda3std3__45__cpo3endE,(_ZN39_INTERNAL_76690863_4_k_cu_305c868a_85214cuda3std3__419piecewise_constructE - _ZN39_INTERNAL_76690863_4_k_cu_305c868a_85214cuda3std3__45__cpo3endE)
_ZN39_INTERNAL_76690863_4_k_cu_305c868a_85214cuda3std3__45__cpo3endE:
	.zero		1
	.type		_ZN39_INTERNAL_76690863_4_k_cu_305c868a_85214cuda3std3__419piecewise_constructE,@object
	.size		_ZN39_INTERNAL_76690863_4_k_cu_305c868a_85214cuda3std3__419piecewise_constructE,(_ZN39_INTERNAL_76690863_4_k_cu_305c868a_85214cuda3std3__45__cpo4cendE - _ZN39_INTERNAL_76690863_4_k_cu_305c868a_85214cuda3std3__419piecewise_constructE)
_ZN39_INTERNAL_76690863_4_k_cu_305c868a_85214cuda3std3__419piecewise_constructE:
	.zero		1
	.type		_ZN39_INTERNAL_76690863_4_k_cu_305c868a_85214cuda3std3__45__cpo4cendE,@object
	.size		_ZN39_INTERNAL_76690863_4_k_cu_305c868a_85214cuda3std3__45__cpo4cendE,(_ZN39_INTERNAL_76690863_4_k_cu_305c868a_85214cuda3std6ranges3__45__cpo4swapE - _ZN39_INTERNAL_76690863_4_k_cu_305c868a_85214cuda3std3__45__cpo4cendE)
_ZN39_INTERNAL_76690863_4_k_cu_305c868a_85214cuda3std3__45__cpo4cendE:
	.zero		1
	.type		_ZN39_INTERNAL_76690863_4_k_cu_305c868a_85214cuda3std6ranges3__45__cpo4swapE,@object
	.size		_ZN39_INTERNAL_76690863_4_k_cu_305c868a_85214cuda3std6ranges3__45__cpo4swapE,(.L_10 - _ZN39_INTERNAL_76690863_4_k_cu_305c868a_85214cuda3std6ranges3__45__cpo4swapE)
_ZN39_INTERNAL_76690863_4_k_cu_305c868a_85214cuda3std6ranges3__45__cpo4swapE:
	.zero		1
.L_10:


//--------------------- .nv.constant0._ZN7cutlass13device_kernelINS_4gemm6kernel13GemmUniversalIN4cute5tupleIJiiiiEEENS1_10collective13CollectiveMmaINS1_35MainloopSm100TmaUmmaWarpSpecializedILi3ELi2ELi4ENS5_IJNS4_1CILi2EEENSA_ILi1EEESC_EEEEENS5_IJNSA_ILi64EEENSA_ILi256EEESF_EEENS_10bfloat16_tENS5_IJlSC_lEEESI_SJ_NS4_8TiledMMAINS4_8MMA_AtomIJNS4_20SM100_MMA_F16BF16_SSISI_SI_fLi64ELi256ELNS4_4UMMA5MajorE0ELSO_0ELNSN_7ScaleInE0ELSP_0EEEEEENS4_6LayoutINS5_IJSC_SC_SC_EEENS5_IJNSA_ILi0EEESU_SU_EEEEENS5_IJNS4_10UnderscoreESX_SX_EEEEENS4_13SM90_TMA_LOADENS4_14ComposedLayoutINS4_7SwizzleILi3ELi4ELi3EEENS4_18smem_ptr_flag_bitsILi16EEENSS_INS5_IJNSA_ILi8EEESF_EEENS5_IJSF_SC_EEEEEEEvNS4_8identityENS4_23SM90_TMA_LOAD_MULTICASTES1A_vS1B_EENS_8epilogue10collective18CollectiveEpilogueINS1E_23Sm100TmaWarpSpecializedILi4ELi2ELi32ELb1ELb0EEEJSH_NS5_IJNSS_ISF_SC_EES1J_EEESI_SJ_SI_SJ_NS1E_6fusion15FusionCallbacksIS1I_NS1L_17LinearCombinationISI_fSI_fLNS_15FloatRoundStyleE2EEESH_S1K_JEEENS4_5SM1004TMEM4LOAD26SM100_TMEM_LOAD_16dp256b8xES10_S1A_NS4_17SM75_U32x4_LDSM_NENS4_14SM90_TMA_STOREES1A_NS4_17SM90_U32x4_STSM_NENS4_39AutoVectorizingCopyWithAssumedAlignmentILi128EEEEEEvvEEEEvNT_6ParamsE --------------------------
	.section	.nv.constant0._ZN7cutlass13device_kernelINS_4gemm6kernel13GemmUniversalIN4cute5tupleIJiiiiEEENS1_10collective13CollectiveMmaINS1_35MainloopSm100TmaUmmaWarpSpecializedILi3ELi2ELi4ENS5_IJNS4_1CILi2EEENSA_ILi1EEESC_EEEEENS5_IJNSA_ILi64EEENSA_ILi256EEESF_EEENS_10bfloat16_tENS5_IJlSC_lEEESI_SJ_NS4_8TiledMMAINS4_8MMA_AtomIJNS4_20SM100_MMA_F16BF16_SSISI_SI_fLi64ELi256ELNS4_4UMMA5MajorE0ELSO_0ELNSN_7ScaleInE0ELSP_0EEEEEENS4_6LayoutINS5_IJSC_SC_SC_EEENS5_IJNSA_ILi0EEESU_SU_EEEEENS5_IJNS4_10UnderscoreESX_SX_EEEEENS4_13SM90_TMA_LOADENS4_14ComposedLayoutINS4_7SwizzleILi3ELi4ELi3EEENS4_18smem_ptr_flag_bitsILi16EEENSS_INS5_IJNSA_ILi8EEESF_EEENS5_IJSF_SC_EEEEEEEvNS4_8identityENS4_23SM90_TMA_LOAD_MULTICASTES1A_vS1B_EENS_8epilogue10collective18CollectiveEpilogueINS1E_23Sm100TmaWarpSpecializedILi4ELi2ELi32ELb1ELb0EEEJSH_NS5_IJNSS_ISF_SC_EES1J_EEESI_SJ_SI_SJ_NS1E_6fusion15FusionCallbacksIS1I_NS1L_17LinearCombinationISI_fSI_fLNS_15FloatRoundStyleE2EEESH_S1K_JEEENS4_5SM1004TMEM4LOAD26SM100_TMEM_LOAD_16dp256b8xES10_S1A_NS4_17SM75_U32x4_LDSM_NENS4_14SM90_TMA_STOREES1A_NS4_17SM90_U32x4_STSM_NENS4_39AutoVectorizingCopyWithAssumedAlignmentILi128EEEEEEvvEEEEvNT_6ParamsE,"a",@progbits
	.sectionflags	@""
	.align	4
.nv.constant0._ZN7cutlass13device_kernelINS_4gemm6kernel13GemmUniversalIN4cute5tupleIJiiiiEEENS1_10collective13CollectiveMmaINS1_35MainloopSm100TmaUmmaWarpSpecializedILi3ELi2ELi4ENS5_IJNS4_1CILi2EEENSA_ILi1EEESC_EEEEENS5_IJNSA_ILi64EEENSA_ILi256EEESF_EEENS_10bfloat16_tENS5_IJlSC_lEEESI_SJ_NS4_8TiledMMAINS4_8MMA_AtomIJNS4_20SM100_MMA_F16BF16_SSISI_SI_fLi64ELi256ELNS4_4UMMA5MajorE0ELSO_0ELNSN_7ScaleInE0ELSP_0EEEEEENS4_6LayoutINS5_IJSC_SC_SC_EEENS5_IJNSA_ILi0EEESU_SU_EEEEENS5_IJNS4_10UnderscoreESX_SX_EEEEENS4_13SM90_TMA_LOADENS4_14ComposedLayoutINS4_7SwizzleILi3ELi4ELi3EEENS4_18smem_ptr_flag_bitsILi16EEENSS_INS5_IJNSA_ILi8EEESF_EEENS5_IJSF_SC_EEEEEEEvNS4_8identityENS4_23SM90_TMA_LOAD_MULTICASTES1A_vS1B_EENS_8epilogue10collective18CollectiveEpilogueINS1E_23Sm100TmaWarpSpecializedILi4ELi2ELi32ELb1ELb0EEEJSH_NS5_IJNSS_ISF_SC_EES1J_EEESI_SJ_SI_SJ_NS1E_6fusion15FusionCallbacksIS1I_NS1L_17LinearCombinationISI_fSI_fLNS_15FloatRoundStyleE2EEESH_S1K_JEEENS4_5SM1004TMEM4LOAD26SM100_TMEM_LOAD_16dp256b8xES10_S1A_NS4_17SM75_U32x4_LDSM_NENS4_14SM90_TMA_STOREES1A_NS4_17SM90_U32x4_STSM_NENS4_39AutoVectorizingCopyWithAssumedAlignmentILi128EEEEEEvvEEEEvNT_6ParamsE:
	.zero		2944


//--------------------- SYMBOLS --------------------------

	.type		.nv.reservedSmem.offset0,@object
	.size		.nv.reservedSmem.offset0,0x4
	.type		.nv.reservedSmem.cap,@object
	.size		.nv.reservedSmem.cap,0x4
	.type		__assertfail,@function
